	.target	sm_100a

	.elftype	@"ET_EXEC"


//--------------------- .note.nv.tkinfo           --------------------------
	.section	.note.nv.tkinfo,"",@"SHT_NOTE"
	.sectionflags	@"SHF_NOTE_NV_TKINFO"
	.tkinfo
        /*0018*/ 	.word	0x00000002
        /*0030*/ 	.string	""
        /*0030*/ 	.string	"ptxas"
        /*0030*/ 	.string	"Cuda compilation tools, release 13.0, V13.0.88"
        /*0030*/ 	.string	"Build cuda_13.0.r13.0/compiler.36424714_0"
        /*0030*/ 	.string	"-arch sm_100a -m 64 "



//--------------------- .note.nv.cuinfo           --------------------------
	.section	.note.nv.cuinfo,"",@"SHT_NOTE"
	.sectionflags	@"SHF_NOTE_NV_CUINFO"
        /*0018*/ 	.short	0x0002
        /*001a*/ 	.short	0x0064
        /*001c*/ 	.short	0x0082
	.zero		2


//--------------------- .nv.info                  --------------------------
	.section	.nv.info,"",@"SHT_CUDA_INFO"
	.align	4


	//----- nvinfo : EIATTR_REGCOUNT
	.align		4
        /*0000*/ 	.byte	0x04, 0x2f
        /*0002*/ 	.short	(.L_20 - .L_19)
	.align		4
.L_19:
        /*0004*/ 	.word	index@(_ZN7cutlass13device_kernelINS_4gemm6kernel13GemmUniversalIN4cute5tupleIJiiiiEEENS1_10collective13CollectiveMmaINS1_35MainloopSm100TmaUmmaWarpSpecializedILi20ELi2ELi4ENS5_IJNS4_1CILi2EEENSA_ILi4EEENSA_ILi1EEEEEEEENS5_IJNSA_ILi64EEENSA_ILi256EEENSA_ILi32EEEEEENS_12float_e5m2_tENS5_IJlSD_lEEESK_SL_NS4_8TiledMMAINS4_8MMA_AtomIJNS4_10MMA_TraitsINS4_19SM100_MMA_F8F6F4_SSEJSK_SK_fSG_SH_NS4_17integral_constantINS4_4UMMA5MajorELSS_0EEEST_NSQ_INSR_7ScaleInELSU_0EEESV_EEEEEENS4_6LayoutINS5_IJSD_SD_SD_EEENS5_IJNSA_ILi0EEES10_S10_EEEEENS5_IJNS4_10UnderscoreES13_S13_EEEEENS4_23SM90_TMA_LOAD_MULTICASTENS4_14ComposedLayoutINS4_7SwizzleILi1ELi4ELi3EEENS4_18smem_ptr_flag_bitsILi8EEENSY_INS5_IJNSA_ILi8EEESI_EEENS5_IJSI_SD_EEEEEEEvNS4_8identityES16_S1G_vS1H_EENS_8epilogue10collective18CollectiveEpilogueINS1J_23Sm100TmaWarpSpecializedILi4ELi2ELi32ELb0ELb0EEEJSJ_NS5_IJNSY_ISG_SD_EES1O_EEESK_SL_SK_SL_NS1J_6fusion15FusionCallbacksIS1N_NS1Q_17LinearCombinationISK_fSK_fLNS_15FloatRoundStyleE2EEESJ_S1P_JEEENS4_5SM1004TMEM4LOAD26SM100_TMEM_LOAD_16dp32b32xENS4_13SM90_TMA_LOADENS17_INS18_ILi2ELi4ELi3EEES1B_NSY_INS5_IJS1C_SG_EEENS5_IJSG_SD_EEEEEEENS4_39AutoVectorizingCopyWithAssumedAlignmentILi128EEENS4_14SM90_TMA_STOREES25_S27_S27_EEEvvEEEEvNT_6ParamsE)
        /*0008*/ 	.word	0x00000076


	//----- nvinfo : EIATTR_FRAME_SIZE
	.align		4
.L_20:
        /*000c*/ 	.byte	0x04, 0x11
        /*000e*/ 	.short	(.L_22 - .L_21)
	.align		4
.L_21:
        /*0010*/ 	.word	index@($__internal_2_$__cuda_sm10x_tcgen05_guardrail_trap_unallocated_columns_being_dealloced)
        /*0014*/ 	.word	0x00000000


	//----- nvinfo : EIATTR_FRAME_SIZE
	.align		4
.L_22:
        /*0018*/ 	.byte	0x04, 0x11
        /*001a*/ 	.short	(.L_24 - .L_23)
	.align		4
.L_23:
        /*001c*/ 	.word	index@($__internal_1_$__cuda_sm10x_tcgen05_guardrail_trap_phase_invalid_during_alloc)
        /*0020*/ 	.word	0x00000000


	//----- nvinfo : EIATTR_FRAME_SIZE
	.align		4
.L_24:
        /*0024*/ 	.byte	0x04, 0x11
        /*0026*/ 	.short	(.L_26 - .L_25)
	.align		4
.L_25:
        /*0028*/ 	.word	index@($__internal_0_$__cuda_sm10x_tcgen05_guardrail_trap_col_being_dealloced_not_returned_by_alloc)
        /*002c*/ 	.word	0x00000000


	//----- nvinfo : EIATTR_FRAME_SIZE
	.align		4
.L_26:
        /*0030*/ 	.byte	0x04, 0x11
        /*0032*/ 	.short	(.L_28 - .L_27)
	.align		4
.L_27:
        /*0034*/ 	.word	index@(_ZN7cutlass13device_kernelINS_4gemm6kernel13GemmUniversalIN4cute5tupleIJiiiiEEENS1_10collective13CollectiveMmaINS1_35MainloopSm100TmaUmmaWarpSpecializedILi20ELi2ELi4ENS5_IJNS4_1CILi2EEENSA_ILi4EEENSA_ILi1EEEEEEEENS5_IJNSA_ILi64EEENSA_ILi256EEENSA_ILi32EEEEEENS_12float_e5m2_tENS5_IJlSD_lEEESK_SL_NS4_8TiledMMAINS4_8MMA_AtomIJNS4_10MMA_TraitsINS4_19SM100_MMA_F8F6F4_SSEJSK_SK_fSG_SH_NS4_17integral_constantINS4_4UMMA5MajorELSS_0EEEST_NSQ_INSR_7ScaleInELSU_0EEESV_EEEEEENS4_6LayoutINS5_IJSD_SD_SD_EEENS5_IJNSA_ILi0EEES10_S10_EEEEENS5_IJNS4_10UnderscoreES13_S13_EEEEENS4_23SM90_TMA_LOAD_MULTICASTENS4_14ComposedLayoutINS4_7SwizzleILi1ELi4ELi3EEENS4_18smem_ptr_flag_bitsILi8EEENSY_INS5_IJNSA_ILi8EEESI_EEENS5_IJSI_SD_EEEEEEEvNS4_8identityES16_S1G_vS1H_EENS_8epilogue10collective18CollectiveEpilogueINS1J_23Sm100TmaWarpSpecializedILi4ELi2ELi32ELb0ELb0EEEJSJ_NS5_IJNSY_ISG_SD_EES1O_EEESK_SL_SK_SL_NS1J_6fusion15FusionCallbacksIS1N_NS1Q_17LinearCombinationISK_fSK_fLNS_15FloatRoundStyleE2EEESJ_S1P_JEEENS4_5SM1004TMEM4LOAD26SM100_TMEM_LOAD_16dp32b32xENS4_13SM90_TMA_LOADENS17_INS18_ILi2ELi4ELi3EEES1B_NSY_INS5_IJS1C_SG_EEENS5_IJSG_SD_EEEEEEENS4_39AutoVectorizingCopyWithAssumedAlignmentILi128EEENS4_14SM90_TMA_STOREES25_S27_S27_EEEvvEEEEvNT_6ParamsE)
        /*0038*/ 	.word	0x00000000


	//----- nvinfo : EIATTR_MIN_STACK_SIZE
	.align		4
.L_28:
        /*003c*/ 	.byte	0x04, 0x12
        /*003e*/ 	.short	(.L_30 - .L_29)
	.align		4
.L_29:
        /*0040*/ 	.word	index@(_ZN7cutlass13device_kernelINS_4gemm6kernel13GemmUniversalIN4cute5tupleIJiiiiEEENS1_10collective13CollectiveMmaINS1_35MainloopSm100TmaUmmaWarpSpecializedILi20ELi2ELi4ENS5_IJNS4_1CILi2EEENSA_ILi4EEENSA_ILi1EEEEEEEENS5_IJNSA_ILi64EEENSA_ILi256EEENSA_ILi32EEEEEENS_12float_e5m2_tENS5_IJlSD_lEEESK_SL_NS4_8TiledMMAINS4_8MMA_AtomIJNS4_10MMA_TraitsINS4_19SM100_MMA_F8F6F4_SSEJSK_SK_fSG_SH_NS4_17integral_constantINS4_4UMMA5MajorELSS_0EEEST_NSQ_INSR_7ScaleInELSU_0EEESV_EEEEEENS4_6LayoutINS5_IJSD_SD_SD_EEENS5_IJNSA_ILi0EEES10_S10_EEEEENS5_IJNS4_10UnderscoreES13_S13_EEEEENS4_23SM90_TMA_LOAD_MULTICASTENS4_14ComposedLayoutINS4_7SwizzleILi1ELi4ELi3EEENS4_18smem_ptr_flag_bitsILi8EEENSY_INS5_IJNSA_ILi8EEESI_EEENS5_IJSI_SD_EEEEEEEvNS4_8identityES16_S1G_vS1H_EENS_8epilogue10collective18CollectiveEpilogueINS1J_23Sm100TmaWarpSpecializedILi4ELi2ELi32ELb0ELb0EEEJSJ_NS5_IJNSY_ISG_SD_EES1O_EEESK_SL_SK_SL_NS1J_6fusion15FusionCallbacksIS1N_NS1Q_17LinearCombinationISK_fSK_fLNS_15FloatRoundStyleE2EEESJ_S1P_JEEENS4_5SM1004TMEM4LOAD26SM100_TMEM_LOAD_16dp32b32xENS4_13SM90_TMA_LOADENS17_INS18_ILi2ELi4ELi3EEES1B_NSY_INS5_IJS1C_SG_EEENS5_IJSG_SD_EEEEEEENS4_39AutoVectorizingCopyWithAssumedAlignmentILi128EEENS4_14SM90_TMA_STOREES25_S27_S27_EEEvvEEEEvNT_6ParamsE)
        /*0044*/ 	.word	0x00000000
.L_30:


//--------------------- .nv.compat                --------------------------
	.section	.nv.compat,"",@"SHT_CUDA_COMPAT_INFO"
	.align	4
        /*0000*/ 	.byte	0x02, 0x09, 0x01, 0x00, 0x02, 0x02, 0x02, 0x00, 0x02, 0x05, 0x05, 0x00, 0x03, 0x07, 0x01, 0x01
        /*0010*/ 	.byte	0x02, 0x03, 0x01, 0x00, 0x02, 0x06, 0x01, 0x00, 0x04, 0x0b, 0x08, 0x00, 0x09, 0x00, 0x00, 0x00
        /*0020*/ 	.byte	0x00, 0x00, 0x00, 0x00


//--------------------- .nv.info._ZN7cutlass13device_kernelINS_4gemm6kernel13GemmUniversalIN4cute5tupleIJiiiiEEENS1_10collective13CollectiveMmaINS1_35MainloopSm100TmaUmmaWarpSpecializedILi20ELi2ELi4ENS5_IJNS4_1CILi2EEENSA_ILi4EEENSA_ILi1EEEEEEEENS5_IJNSA_ILi64EEENSA_ILi256EEENSA_ILi32EEEEEENS_12float_e5m2_tENS5_IJlSD_lEEESK_SL_NS4_8TiledMMAINS4_8MMA_AtomIJNS4_10MMA_TraitsINS4_19SM100_MMA_F8F6F4_SSEJSK_SK_fSG_SH_NS4_17integral_constantINS4_4UMMA5MajorELSS_0EEEST_NSQ_INSR_7ScaleInELSU_0EEESV_EEEEEENS4_6LayoutINS5_IJSD_SD_SD_EEENS5_IJNSA_ILi0EEES10_S10_EEEEENS5_IJNS4_10UnderscoreES13_S13_EEEEENS4_23SM90_TMA_LOAD_MULTICASTENS4_14ComposedLayoutINS4_7SwizzleILi1ELi4ELi3EEENS4_18smem_ptr_flag_bitsILi8EEENSY_INS5_IJNSA_ILi8EEESI_EEENS5_IJSI_SD_EEEEEEEvNS4_8identityES16_S1G_vS1H_EENS_8epilogue10collective18CollectiveEpilogueINS1J_23Sm100TmaWarpSpecializedILi4ELi2ELi32ELb0ELb0EEEJSJ_NS5_IJNSY_ISG_SD_EES1O_EEESK_SL_SK_SL_NS1J_6fusion15FusionCallbacksIS1N_NS1Q_17LinearCombinationISK_fSK_fLNS_15FloatRoundStyleE2EEESJ_S1P_JEEENS4_5SM1004TMEM4LOAD26SM100_TMEM_LOAD_16dp32b32xENS4_13SM90_TMA_LOADENS17_INS18_ILi2ELi4ELi3EEES1B_NSY_INS5_IJS1C_SG_EEENS5_IJSG_SD_EEEEEEENS4_39AutoVectorizingCopyWithAssumedAlignmentILi128EEENS4_14SM90_TMA_STOREES25_S27_S27_EEEvvEEEEvNT_6ParamsE --------------------------
	.section	.nv.info._ZN7cutlass13device_kernelINS_4gemm6kernel13GemmUniversalIN4cute5tupleIJiiiiEEENS1_10collective13CollectiveMmaINS1_35MainloopSm100TmaUmmaWarpSpecializedILi20ELi2ELi4ENS5_IJNS4_1CILi2EEENSA_ILi4EEENSA_ILi1EEEEEEEENS5_IJNSA_ILi64EEENSA_ILi256EEENSA_ILi32EEEEEENS_12float_e5m2_tENS5_IJlSD_lEEESK_SL_NS4_8TiledMMAINS4_8MMA_AtomIJNS4_10MMA_TraitsINS4_19SM100_MMA_F8F6F4_SSEJSK_SK_fSG_SH_NS4_17integral_constantINS4_4UMMA5MajorELSS_0EEEST_NSQ_INSR_7ScaleInELSU_0EEESV_EEEEEENS4_6LayoutINS5_IJSD_SD_SD_EEENS5_IJNSA_ILi0EEES10_S10_EEEEENS5_IJNS4_10UnderscoreES13_S13_EEEEENS4_23SM90_TMA_LOAD_MULTICASTENS4_14ComposedLayoutINS4_7SwizzleILi1ELi4ELi3EEENS4_18smem_ptr_flag_bitsILi8EEENSY_INS5_IJNSA_ILi8EEESI_EEENS5_IJSI_SD_EEEEEEEvNS4_8identityES16_S1G_vS1H_EENS_8epilogue10collective18CollectiveEpilogueINS1J_23Sm100TmaWarpSpecializedILi4ELi2ELi32ELb0ELb0EEEJSJ_NS5_IJNSY_ISG_SD_EES1O_EEESK_SL_SK_SL_NS1J_6fusion15FusionCallbacksIS1N_NS1Q_17LinearCombinationISK_fSK_fLNS_15FloatRoundStyleE2EEESJ_S1P_JEEENS4_5SM1004TMEM4LOAD26SM100_TMEM_LOAD_16dp32b32xENS4_13SM90_TMA_LOADENS17_INS18_ILi2ELi4ELi3EEES1B_NSY_INS5_IJS1C_SG_EEENS5_IJSG_SD_EEEEEEENS4_39AutoVectorizingCopyWithAssumedAlignmentILi128EEENS4_14SM90_TMA_STOREES25_S27_S27_EEEvvEEEEvNT_6ParamsE,"",@"SHT_CUDA_INFO"
	.sectionflags	@""
	.align	4


	//----- nvinfo : EIATTR_CUDA_API_VERSION
	.align		4
        /*0000*/ 	.byte	0x04, 0x37
        /*0002*/ 	.short	(.L_32 - .L_31)
.L_31:
        /*0004*/ 	.word	0x00000082


	//----- nvinfo : EIATTR_KPARAM_INFO
	.align		4
.L_32:
        /*0008*/ 	.byte	0x04, 0x17
        /*000a*/ 	.short	(.L_34 - .L_33)
.L_33:
        /*000c*/ 	.word	0x00000000
        /*0010*/ 	.short	0x0000
        /*0012*/ 	.short	0x0000
        /*0014*/ 	.byte	0x00, 0xf0, 0x01, 0x20


	//----- nvinfo : EIATTR_AT_ENTRY_FRAGMENTS
	.align		4
.L_34:
        /*0018*/ 	.byte	0x04, 0x4f
        /*001a*/ 	.short	(.L_36 - .L_35)


	//   ....[0]....
.L_35:
        /*001c*/ 	.word	0x00000006


	//----- nvinfo : EIATTR_RESERVED_SMEM_USED
	.align		4
.L_36:
        /*0020*/ 	.byte	0x01, 0x41
	.zero		2


	//----- nvinfo : EIATTR_SPARSE_MMA_MASK
	.align		4
        /*0024*/ 	.byte	0x03, 0x50
        /*0026*/ 	.short	0x0000


	//----- nvinfo : EIATTR_TCGEN05_1CTA_USED
	.align		4
        /*0028*/ 	.byte	0x01, 0x51
	.zero		2


	//----- nvinfo : EIATTR_MAXREG_COUNT
	.align		4
        /*002c*/ 	.byte	0x03, 0x1b
        /*002e*/ 	.short	0x00ff


	//----- nvinfo : EIATTR_NUM_BARRIERS
	.align		4
        /*0030*/ 	.byte	0x02, 0x4c
        /*0032*/ 	.byte	0x07
	.zero		1


	//----- nvinfo : EIATTR_EXTERNS
	.align		4
        /*0034*/ 	.byte	0x04, 0x0f
        /*0036*/ 	.short	(.L_38 - .L_37)


	//   ....[0]....
	.align		4
.L_37:
        /*0038*/ 	.word	index@(__assertfail)


	//----- nvinfo : EIATTR_MERCURY_ISA_VERSION
	.align		4
.L_38:
        /*003c*/ 	.byte	0x03, 0x5f
        /*003e*/ 	.short	0x0101


	//----- nvinfo : EIATTR_INT_WARP_WIDE_INSTR_OFFSETS
	.align		4
        /*0040*/ 	.byte	0x04, 0x31
        /*0042*/ 	.short	(.L_40 - .L_39)


	//   ....[0]....
.L_39:
        /*0044*/ 	.word	0x000048d0


	//   ....[1]....
        /*0048*/ 	.word	0x000048f0


	//   ....[2]....
        /*004c*/ 	.word	0x00004920


	//   ....[3]....
        /*0050*/ 	.word	0x000054a0


	//   ....[4]....
        /*0054*/ 	.word	0x00005510


	//   ....[5]....
        /*0058*/ 	.word	0x000055e0


	//   ....[6]....
        /*005c*/ 	.word	0x00005660


	//   ....[7]....
        /*0060*/ 	.word	0x00005750


	//   ....[8]....
        /*0064*/ 	.word	0x000057d0


	//   ....[9]....
        /*0068*/ 	.word	0x000058b0


	//   ....[10]....
        /*006c*/ 	.word	0x00005960


	//----- nvinfo : EIATTR_COOP_GROUP_MASK_REGIDS
	.align		4
.L_40:
        /*0070*/ 	.byte	0x04, 0x29
        /*0072*/ 	.short	(.L_42 - .L_41)


	//   ....[0]....
.L_41:
        /*0074*/ 	.word	0xffffffff


	//   ....[1]....
        /*0078*/ 	.word	0xffffffff


	//   ....[2]....
        /*007c*/ 	.word	0xffffffff


	//   ....[3]....
        /*0080*/ 	.word	0xffffffff


	//   ....[4]....
        /*0084*/ 	.word	0xffffffff


	//   ....[5]....
        /*0088*/ 	.word	0xffffffff


	//   ....[6]....
        /*008c*/ 	.word	0xffffffff


	//   ....[7]....
        /*0090*/ 	.word	0xffffffff


	//   ....[8]....
        /*0094*/ 	.word	0xffffffff


	//   ....[9]....
        /*0098*/ 	.word	0xffffffff


	//   ....[10]....
        /*009c*/ 	.word	0xffffffff


	//   ....[11]....
        /*00a0*/ 	.word	0xffffffff


	//   ....[12]....
        /*00a4*/ 	.word	0xffffffff


	//   ....[13]....
        /*00a8*/ 	.word	0xffffffff


	//----- nvinfo : EIATTR_COOP_GROUP_INSTR_OFFSETS
	.align		4
.L_42:
        /*00ac*/ 	.byte	0x04, 0x28
        /*00ae*/ 	.short	(.L_44 - .L_43)


	//   ....[0]....
.L_43:
        /*00b0*/ 	.word	0x00000080


	//   ....[1]....
        /*00b4*/ 	.word	0x000004e0


	//   ....[2]....
        /*00b8*/ 	.word	0x000008c0


	//   ....[3]....
        /*00bc*/ 	.word	0x00000a60


	//   ....[4]....
        /*00c0*/ 	.word	0x00000b60


	//   ....[5]....
        /*00c4*/ 	.word	0x00000cd0


	//   ....[6]....
        /*00c8*/ 	.word	0x00000e70


	//   ....[7]....
        /*00cc*/ 	.word	0x00001020


	//   ....[8]....
        /*00d0*/ 	.word	0x00002440


	//   ....[9]....
        /*00d4*/ 	.word	0x00003c10


	//   ....[10]....
        /*00d8*/ 	.word	0x00003e20


	//   ....[11]....
        /*00dc*/ 	.word	0x00003e50


	//   ....[12]....
        /*00e0*/ 	.word	0x000047b0


	//   ....[13]....
        /*00e4*/ 	.word	0x000049e0


	//----- nvinfo : EIATTR_VRC_CTA_INIT_COUNT
	.align		4
.L_44:
        /*00e8*/ 	.byte	0x02, 0x4a
        /*00ea*/ 	.byte	0x80
	.zero		1


	//----- nvinfo : EIATTR_SYSCALL_OFFSETS
	.align		4
        /*00ec*/ 	.byte	0x04, 0x46
        /*00ee*/ 	.short	(.L_46 - .L_45)


	//   ....[0]....
.L_45:
        /*00f0*/ 	.word	0x000065d0


	//   ....[1]....
        /*00f4*/ 	.word	0x00006710


	//   ....[2]....
        /*00f8*/ 	.word	0x00006f00


	//   ....[3]....
        /*00fc*/ 	.word	0x00007c90


	//   ....[4]....
        /*0100*/ 	.word	0x000089e0


	//   ....[5]....
        /*0104*/ 	.word	0x00009760


	//----- nvinfo : EIATTR_MBARRIER_INSTR_OFFSETS
	.align		4
.L_46:
        /*0108*/ 	.byte	0x04, 0x39
        /*010a*/ 	.short	(.L_48 - .L_47)


	//   ....[0]....
.L_47:
        /*010c*/ 	.word	0x00000620
        /*0110*/ 	.word	0x000000ff
        /*0114*/ 	.word	0x00000000
        /*0118*/ 	.short	0x0100
        /*011a*/ 	.byte	0x04
	.zero		1


	//   ....[1]....
        /*011c*/ 	.word	0x00000630
        /*0120*/ 	.word	0x000000ff
        /*0124*/ 	.word	0x000000a0
        /*0128*/ 	.short	0x0100
        /*012a*/ 	.byte	0x04
	.zero		1


	//   ....[2]....
        /*012c*/ 	.word	0x00000640
        /*0130*/ 	.word	0x000000ff
        /*0134*/ 	.word	0x00000008
        /*0138*/ 	.short	0x0100
        /*013a*/ 	.byte	0x04
	.zero		1


	//   ....[3]....
        /*013c*/ 	.word	0x00000650
        /*0140*/ 	.word	0x000000ff
        /*0144*/ 	.word	0x000000a8
        /*0148*/ 	.short	0x0100
        /*014a*/ 	.byte	0x04
	.zero		1


	//   ....[4]....
        /*014c*/ 	.word	0x00000660
        /*0150*/ 	.word	0x000000ff
        /*0154*/ 	.word	0x00000010
        /*0158*/ 	.short	0x0100
        /*015a*/ 	.byte	0x04
	.zero		1


	//   ....[5]....
        /*015c*/ 	.word	0x00000670
        /*0160*/ 	.word	0x000000ff
        /*0164*/ 	.word	0x000000b0
        /*0168*/ 	.short	0x0100
        /*016a*/ 	.byte	0x04
	.zero		1


	//   ....[6]....
        /*016c*/ 	.word	0x00000680
        /*0170*/ 	.word	0x000000ff
        /*0174*/ 	.word	0x00000018
        /*0178*/ 	.short	0x0100
        /*017a*/ 	.byte	0x04
	.zero		1


	//   ....[7]....
        /*017c*/ 	.word	0x00000690
        /*0180*/ 	.word	0x000000ff
        /*0184*/ 	.word	0x000000b8
        /*0188*/ 	.short	0x0100
        /*018a*/ 	.byte	0x04
	.zero		1


	//   ....[8]....
        /*018c*/ 	.word	0x000006a0
        /*0190*/ 	.word	0x000000ff
        /*0194*/ 	.word	0x00000020
        /*0198*/ 	.short	0x0100
        /*019a*/ 	.byte	0x04
	.zero		1


	//   ....[9]....
        /*019c*/ 	.word	0x000006b0
        /*01a0*/ 	.word	0x000000ff
        /*01a4*/ 	.word	0x000000c0
        /*01a8*/ 	.short	0x0100
        /*01aa*/ 	.byte	0x04
	.zero		1


	//   ....[10]....
        /*01ac*/ 	.word	0x000006c0
        /*01b0*/ 	.word	0x000000ff
        /*01b4*/ 	.word	0x00000028
        /*01b8*/ 	.short	0x0100
        /*01ba*/ 	.byte	0x04
	.zero		1


	//   ....[11]....
        /*01bc*/ 	.word	0x000006d0
        /*01c0*/ 	.word	0x000000ff
        /*01c4*/ 	.word	0x000000c8
        /*01c8*/ 	.short	0x0100
        /*01ca*/ 	.byte	0x04
	.zero		1


	//   ....[12]....
        /*01cc*/ 	.word	0x000006e0
        /*01d0*/ 	.word	0x000000ff
        /*01d4*/ 	.word	0x00000030
        /*01d8*/ 	.short	0x0100
        /*01da*/ 	.byte	0x04
	.zero		1


	//   ....[13]....
        /*01dc*/ 	.word	0x000006f0
        /*01e0*/ 	.word	0x000000ff
        /*01e4*/ 	.word	0x000000d0
        /*01e8*/ 	.short	0x0100
        /*01ea*/ 	.byte	0x04
	.zero		1


	//   ....[14]....
        /*01ec*/ 	.word	0x00000700
        /*01f0*/ 	.word	0x000000ff
        /*01f4*/ 	.word	0x00000038
        /*01f8*/ 	.short	0x0100
        /*01fa*/ 	.byte	0x04
	.zero		1


	//   ....[15]....
        /*01fc*/ 	.word	0x00000710
        /*0200*/ 	.word	0x000000ff
        /*0204*/ 	.word	0x000000d8
        /*0208*/ 	.short	0x0100
        /*020a*/ 	.byte	0x04
	.zero		1


	//   ....[16]....
        /*020c*/ 	.word	0x00000720
        /*0210*/ 	.word	0x000000ff
        /*0214*/ 	.word	0x00000040
        /*0218*/ 	.short	0x0100
        /*021a*/ 	.byte	0x04
	.zero		1


	//   ....[17]....
        /*021c*/ 	.word	0x00000730
        /*0220*/ 	.word	0x000000ff
        /*0224*/ 	.word	0x000000e0
        /*0228*/ 	.short	0x0100
        /*022a*/ 	.byte	0x04
	.zero		1


	//   ....[18]....
        /*022c*/ 	.word	0x00000740
        /*0230*/ 	.word	0x000000ff
        /*0234*/ 	.word	0x00000048
        /*0238*/ 	.short	0x0100
        /*023a*/ 	.byte	0x04
	.zero		1


	//   ....[19]....
        /*023c*/ 	.word	0x00000750
        /*0240*/ 	.word	0x000000ff
        /*0244*/ 	.word	0x000000e8
        /*0248*/ 	.short	0x0100
        /*024a*/ 	.byte	0x04
	.zero		1


	//   ....[20]....
        /*024c*/ 	.word	0x00000760
        /*0250*/ 	.word	0x000000ff
        /*0254*/ 	.word	0x00000050
        /*0258*/ 	.short	0x0100
        /*025a*/ 	.byte	0x04
	.zero		1


	//   ....[21]....
        /*025c*/ 	.word	0x00000770
        /*0260*/ 	.word	0x000000ff
        /*0264*/ 	.word	0x000000f0
        /*0268*/ 	.short	0x0100
        /*026a*/ 	.byte	0x04
	.zero		1


	//   ....[22]....
        /*026c*/ 	.word	0x00000780
        /*0270*/ 	.word	0x000000ff
        /*0274*/ 	.word	0x00000058
        /*0278*/ 	.short	0x0100
        /*027a*/ 	.byte	0x04
	.zero		1


	//   ....[23]....
        /*027c*/ 	.word	0x00000790
        /*0280*/ 	.word	0x000000ff
        /*0284*/ 	.word	0x000000f8
        /*0288*/ 	.short	0x0100
        /*028a*/ 	.byte	0x04
	.zero		1


	//   ....[24]....
        /*028c*/ 	.word	0x000007a0
        /*0290*/ 	.word	0x000000ff
        /*0294*/ 	.word	0x00000060
        /*0298*/ 	.short	0x0100
        /*029a*/ 	.byte	0x04
	.zero		1


	//   ....[25]....
        /*029c*/ 	.word	0x000007b0
        /*02a0*/ 	.word	0x000000ff
        /*02a4*/ 	.word	0x00000100
        /*02a8*/ 	.short	0x0100
        /*02aa*/ 	.byte	0x04
	.zero		1


	//   ....[26]....
        /*02ac*/ 	.word	0x000007c0
        /*02b0*/ 	.word	0x000000ff
        /*02b4*/ 	.word	0x00000068
        /*02b8*/ 	.short	0x0100
        /*02ba*/ 	.byte	0x04
	.zero		1


	//   ....[27]....
        /*02bc*/ 	.word	0x000007d0
        /*02c0*/ 	.word	0x000000ff
        /*02c4*/ 	.word	0x00000108
        /*02c8*/ 	.short	0x0100
        /*02ca*/ 	.byte	0x04
	.zero		1


	//   ....[28]....
        /*02cc*/ 	.word	0x000007e0
        /*02d0*/ 	.word	0x000000ff
        /*02d4*/ 	.word	0x00000070
        /*02d8*/ 	.short	0x0100
        /*02da*/ 	.byte	0x04
	.zero		1


	//   ....[29]....
        /*02dc*/ 	.word	0x000007f0
        /*02e0*/ 	.word	0x000000ff
        /*02e4*/ 	.word	0x00000110
        /*02e8*/ 	.short	0x0100
        /*02ea*/ 	.byte	0x04
	.zero		1


	//   ....[30]....
        /*02ec*/ 	.word	0x00000800
        /*02f0*/ 	.word	0x000000ff
        /*02f4*/ 	.word	0x00000078
        /*02f8*/ 	.short	0x0100
        /*02fa*/ 	.byte	0x04
	.zero		1


	//   ....[31]....
        /*02fc*/ 	.word	0x00000810
        /*0300*/ 	.word	0x000000ff
        /*0304*/ 	.word	0x00000118
        /*0308*/ 	.short	0x0100
        /*030a*/ 	.byte	0x04
	.zero		1


	//   ....[32]....
        /*030c*/ 	.word	0x00000820
        /*0310*/ 	.word	0x000000ff
        /*0314*/ 	.word	0x00000080
        /*0318*/ 	.short	0x0100
        /*031a*/ 	.byte	0x04
	.zero		1


	//   ....[33]....
        /*031c*/ 	.word	0x00000830
        /*0320*/ 	.word	0x000000ff
        /*0324*/ 	.word	0x00000120
        /*0328*/ 	.short	0x0100
        /*032a*/ 	.byte	0x04
	.zero		1


	//   ....[34]....
        /*032c*/ 	.word	0x00000840
        /*0330*/ 	.word	0x000000ff
        /*0334*/ 	.word	0x00000088
        /*0338*/ 	.short	0x0100
        /*033a*/ 	.byte	0x04
	.zero		1


	//   ....[35]....
        /*033c*/ 	.word	0x00000850
        /*0340*/ 	.word	0x000000ff
        /*0344*/ 	.word	0x00000128
        /*0348*/ 	.short	0x0100
        /*034a*/ 	.byte	0x04
	.zero		1


	//   ....[36]....
        /*034c*/ 	.word	0x00000860
        /*0350*/ 	.word	0x000000ff
        /*0354*/ 	.word	0x00000090
        /*0358*/ 	.short	0x0100
        /*035a*/ 	.byte	0x04
	.zero		1


	//   ....[37]....
        /*035c*/ 	.word	0x00000870
        /*0360*/ 	.word	0x000000ff
        /*0364*/ 	.word	0x00000130
        /*0368*/ 	.short	0x0100
        /*036a*/ 	.byte	0x04
	.zero		1


	//   ....[38]....
        /*036c*/ 	.word	0x00000880
        /*0370*/ 	.word	0x000000ff
        /*0374*/ 	.word	0x00000098
        /*0378*/ 	.short	0x0100
        /*037a*/ 	.byte	0x04
	.zero		1


	//   ....[39]....
        /*037c*/ 	.word	0x00000890
        /*0380*/ 	.word	0x000000ff
        /*0384*/ 	.word	0x00000138
        /*0388*/ 	.short	0x0100
        /*038a*/ 	.byte	0x04
	.zero		1


	//   ....[40]....
        /*038c*/ 	.word	0x000009d0
        /*0390*/ 	.word	0x000000ff
        /*0394*/ 	.word	0x00000140
        /*0398*/ 	.short	0x0100
        /*039a*/ 	.byte	0x04
	.zero		1


	//   ....[41]....
        /*039c*/ 	.word	0x000009e0
        /*03a0*/ 	.word	0x000000ff
        /*03a4*/ 	.word	0x00000160
        /*03a8*/ 	.short	0x0100
        /*03aa*/ 	.byte	0x04
	.zero		1


	//   ....[42]....
        /*03ac*/ 	.word	0x000009f0
        /*03b0*/ 	.word	0x000000ff
        /*03b4*/ 	.word	0x00000148
        /*03b8*/ 	.short	0x0100
        /*03ba*/ 	.byte	0x04
	.zero		1


	//   ....[43]....
        /*03bc*/ 	.word	0x00000a00
        /*03c0*/ 	.word	0x000000ff
        /*03c4*/ 	.word	0x00000168
        /*03c8*/ 	.short	0x0100
        /*03ca*/ 	.byte	0x04
	.zero		1


	//   ....[44]....
        /*03cc*/ 	.word	0x00000a10
        /*03d0*/ 	.word	0x000000ff
        /*03d4*/ 	.word	0x00000150
        /*03d8*/ 	.short	0x0100
        /*03da*/ 	.byte	0x04
	.zero		1


	//   ....[45]....
        /*03dc*/ 	.word	0x00000a20
        /*03e0*/ 	.word	0x000000ff
        /*03e4*/ 	.word	0x00000170
        /*03e8*/ 	.short	0x0100
        /*03ea*/ 	.byte	0x04
	.zero		1


	//   ....[46]....
        /*03ec*/ 	.word	0x00000a30
        /*03f0*/ 	.word	0x000000ff
        /*03f4*/ 	.word	0x00000158
        /*03f8*/ 	.short	0x0100
        /*03fa*/ 	.byte	0x04
	.zero		1


	//   ....[47]....
        /*03fc*/ 	.word	0x00000a40
        /*0400*/ 	.word	0x000000ff
        /*0404*/ 	.word	0x00000178
        /*0408*/ 	.short	0x0100
        /*040a*/ 	.byte	0x04
	.zero		1


	//   ....[48]....
        /*040c*/ 	.word	0x00000b30
        /*0410*/ 	.word	0x000000ff
        /*0414*/ 	.word	0x00000180
        /*0418*/ 	.short	0x0100
        /*041a*/ 	.byte	0x06
	.zero		1


	//   ....[49]....
        /*041c*/ 	.word	0x00000b40
        /*0420*/ 	.word	0x000000ff
        /*0424*/ 	.word	0x00000188
        /*0428*/ 	.short	0x0100
        /*042a*/ 	.byte	0x06
	.zero		1


	//   ....[50]....
        /*042c*/ 	.word	0x00000c80
        /*0430*/ 	.word	0x000000ff
        /*0434*/ 	.word	0x00000190
        /*0438*/ 	.short	0x0100
        /*043a*/ 	.byte	0x06
	.zero		1


	//   ....[51]....
        /*043c*/ 	.word	0x00000c90
        /*0440*/ 	.word	0x000000ff
        /*0444*/ 	.word	0x000001a0
        /*0448*/ 	.short	0x0100
        /*044a*/ 	.byte	0x06
	.zero		1


	//   ....[52]....
        /*044c*/ 	.word	0x00000ca0
        /*0450*/ 	.word	0x000000ff
        /*0454*/ 	.word	0x00000198
        /*0458*/ 	.short	0x0100
        /*045a*/ 	.byte	0x06
	.zero		1


	//   ....[53]....
        /*045c*/ 	.word	0x00000cb0
        /*0460*/ 	.word	0x000000ff
        /*0464*/ 	.word	0x000001a8
        /*0468*/ 	.short	0x0100
        /*046a*/ 	.byte	0x06
	.zero		1


	//   ....[54]....
        /*046c*/ 	.word	0x00000de0
        /*0470*/ 	.word	0x000000ff
        /*0474*/ 	.word	0x000001b0
        /*0478*/ 	.short	0x0100
        /*047a*/ 	.byte	0x04
	.zero		1


	//   ....[55]....
        /*047c*/ 	.word	0x00000df0
        /*0480*/ 	.word	0x000000ff
        /*0484*/ 	.word	0x000001d0
        /*0488*/ 	.short	0x0100
        /*048a*/ 	.byte	0x04
	.zero		1


	//   ....[56]....
        /*048c*/ 	.word	0x00000e00
        /*0490*/ 	.word	0x000000ff
        /*0494*/ 	.word	0x000001b8
        /*0498*/ 	.short	0x0100
        /*049a*/ 	.byte	0x04
	.zero		1


	//   ....[57]....
        /*049c*/ 	.word	0x00000e10
        /*04a0*/ 	.word	0x000000ff
        /*04a4*/ 	.word	0x000001d8
        /*04a8*/ 	.short	0x0100
        /*04aa*/ 	.byte	0x04
	.zero		1


	//   ....[58]....
        /*04ac*/ 	.word	0x00000e20
        /*04b0*/ 	.word	0x000000ff
        /*04b4*/ 	.word	0x000001c0
        /*04b8*/ 	.short	0x0100
        /*04ba*/ 	.byte	0x04
	.zero		1


	//   ....[59]....
        /*04bc*/ 	.word	0x00000e30
        /*04c0*/ 	.word	0x000000ff
        /*04c4*/ 	.word	0x000001e0
        /*04c8*/ 	.short	0x0100
        /*04ca*/ 	.byte	0x04
	.zero		1


	//   ....[60]....
        /*04cc*/ 	.word	0x00000e40
        /*04d0*/ 	.word	0x000000ff
        /*04d4*/ 	.word	0x000001c8
        /*04d8*/ 	.short	0x0100
        /*04da*/ 	.byte	0x04
	.zero		1


	//   ....[61]....
        /*04dc*/ 	.word	0x00000e50
        /*04e0*/ 	.word	0x000000ff
        /*04e4*/ 	.word	0x000001e8
        /*04e8*/ 	.short	0x0100
        /*04ea*/ 	.byte	0x04
	.zero		1


	//   ....[62]....
        /*04ec*/ 	.word	0x00000f40
        /*04f0*/ 	.word	0x000000ff
        /*04f4*/ 	.word	0x000001f0
        /*04f8*/ 	.short	0x0100
        /*04fa*/ 	.byte	0x04
	.zero		1


	//   ....[63]....
        /*04fc*/ 	.word	0x00000f50
        /*0500*/ 	.word	0x000000ff
        /*0504*/ 	.word	0x00000200
        /*0508*/ 	.short	0x0100
        /*050a*/ 	.byte	0x04
	.zero		1


	//   ....[64]....
        /*050c*/ 	.word	0x00000f60
        /*0510*/ 	.word	0x000000ff
        /*0514*/ 	.word	0x000001f8
        /*0518*/ 	.short	0x0100
        /*051a*/ 	.byte	0x04
	.zero		1


	//   ....[65]....
        /*051c*/ 	.word	0x00000f70
        /*0520*/ 	.word	0x000000ff
        /*0524*/ 	.word	0x00000208
        /*0528*/ 	.short	0x0100
        /*052a*/ 	.byte	0x04
	.zero		1


	//   ....[66]....
        /*052c*/ 	.word	0x00001cd0
        /*0530*/ 	.word	0x00000000
        /*0534*/ 	.word	0x00000200
        /*0538*/ 	.short	0x010a
        /*053a*/ 	.byte	0xff
	.zero		1


	//   ....[67]....
        /*053c*/ 	.word	0x00001cf0
        /*0540*/ 	.word	0x00000000
        /*0544*/ 	.word	0x000001f0
        /*0548*/ 	.short	0x0101
        /*054a*/ 	.byte	0xff
	.zero		1


	//   ....[68]....
        /*054c*/ 	.word	0x00001db0
        /*0550*/ 	.word	0x000000ff
        /*0554*/ 	.word	0x000000a0
        /*0558*/ 	.short	0x010a
        /*055a*/ 	.byte	0x04
	.zero		1


	//   ....[69]....
        /*055c*/ 	.word	0x00001e40
        /*0560*/ 	.word	0x000000ff
        /*0564*/ 	.word	0x000000a0
        /*0568*/ 	.short	0x010a
        /*056a*/ 	.byte	0x21
	.zero		1


	//   ....[70]....
        /*056c*/ 	.word	0x00001fd0
        /*0570*/ 	.word	0x000000ff
        /*0574*/ 	.word	0x000000a0
        /*0578*/ 	.short	0x010a
        /*057a*/ 	.byte	0x05
	.zero		1


	//   ....[71]....
        /*057c*/ 	.word	0x00002100
        /*0580*/ 	.word	0x000000ff
        /*0584*/ 	.word	0x00000188
        /*0588*/ 	.short	0x0101
        /*058a*/ 	.byte	0x15
	.zero		1


	//   ....[72]....
        /*058c*/ 	.word	0x00002120
        /*0590*/ 	.word	0x000000ff
        /*0594*/ 	.word	0x000000a0
        /*0598*/ 	.short	0x010a
        /*059a*/ 	.byte	0x04
	.zero		1


	//   ....[73]....
        /*059c*/ 	.word	0x000021a0
        /*05a0*/ 	.word	0x000000ff
        /*05a4*/ 	.word	0x000000a0
        /*05a8*/ 	.short	0x010a
        /*05aa*/ 	.byte	0x11
	.zero		1


	//   ....[74]....
        /*05ac*/ 	.word	0x00002330
        /*05b0*/ 	.word	0x000000ff
        /*05b4*/ 	.word	0x000000a0
        /*05b8*/ 	.short	0x010a
        /*05ba*/ 	.byte	0x05
	.zero		1


	//   ....[75]....
        /*05bc*/ 	.word	0x00002470
        /*05c0*/ 	.word	0x00000003
        /*05c4*/ 	.word	0x00000190
        /*05c8*/ 	.short	0x010a
        /*05ca*/ 	.byte	0xff
	.zero		1


	//   ....[76]....
        /*05cc*/ 	.word	0x000025c0
        /*05d0*/ 	.word	0x00000000
        /*05d4*/ 	.word	0x00000000
        /*05d8*/ 	.short	0x0101
        /*05da*/ 	.byte	0xff
	.zero		1


	//   ....[77]....
        /*05dc*/ 	.word	0x00002b60
        /*05e0*/ 	.word	0x000000ff
        /*05e4*/ 	.word	0x00000000
        /*05e8*/ 	.short	0x010a
        /*05ea*/ 	.byte	0x04
	.zero		1


	//   ....[78]....
        /*05ec*/ 	.word	0x00002bf0
        /*05f0*/ 	.word	0x000000ff
        /*05f4*/ 	.word	0x00000000
        /*05f8*/ 	.short	0x010a
        /*05fa*/ 	.byte	0x05
	.zero		1


	//   ....[79]....
        /*05fc*/ 	.word	0x00002c80
        /*0600*/ 	.word	0x000000ff
        /*0604*/ 	.word	0x00000000
        /*0608*/ 	.short	0x010a
        /*060a*/ 	.byte	0x05
	.zero		1


	//   ....[80]....
        /*060c*/ 	.word	0x00002d10
        /*0610*/ 	.word	0x000000ff
        /*0614*/ 	.word	0x00000000
        /*0618*/ 	.short	0x010a
        /*061a*/ 	.byte	0x05
	.zero		1


	//   ....[81]....
        /*061c*/ 	.word	0x00002da0
        /*0620*/ 	.word	0x000000ff
        /*0624*/ 	.word	0x00000000
        /*0628*/ 	.short	0x010a
        /*062a*/ 	.byte	0x05
	.zero		1


	//   ....[82]....
        /*062c*/ 	.word	0x00002e30
        /*0630*/ 	.word	0x000000ff
        /*0634*/ 	.word	0x00000000
        /*0638*/ 	.short	0x010a
        /*063a*/ 	.byte	0x05
	.zero		1


	//   ....[83]....
        /*063c*/ 	.word	0x00002ec0
        /*0640*/ 	.word	0x000000ff
        /*0644*/ 	.word	0x00000000
        /*0648*/ 	.short	0x010a
        /*064a*/ 	.byte	0x05
	.zero		1


	//   ....[84]....
        /*064c*/ 	.word	0x00002f50
        /*0650*/ 	.word	0x000000ff
        /*0654*/ 	.word	0x00000000
        /*0658*/ 	.short	0x010a
        /*065a*/ 	.byte	0x05
	.zero		1


	//   ....[85]....
        /*065c*/ 	.word	0x00002fe0
        /*0660*/ 	.word	0x000000ff
        /*0664*/ 	.word	0x00000000
        /*0668*/ 	.short	0x010a
        /*066a*/ 	.byte	0x05
	.zero		1


	//   ....[86]....
        /*066c*/ 	.word	0x00003070
        /*0670*/ 	.word	0x000000ff
        /*0674*/ 	.word	0x00000000
        /*0678*/ 	.short	0x010a
        /*067a*/ 	.byte	0x05
	.zero		1


	//   ....[87]....
        /*067c*/ 	.word	0x00003100
        /*0680*/ 	.word	0x000000ff
        /*0684*/ 	.word	0x00000000
        /*0688*/ 	.short	0x010a
        /*068a*/ 	.byte	0x05
	.zero		1


	//   ....[88]....
        /*068c*/ 	.word	0x00003190
        /*0690*/ 	.word	0x000000ff
        /*0694*/ 	.word	0x00000000
        /*0698*/ 	.short	0x010a
        /*069a*/ 	.byte	0x05
	.zero		1


	//   ....[89]....
        /*069c*/ 	.word	0x00003220
        /*06a0*/ 	.word	0x000000ff
        /*06a4*/ 	.word	0x00000000
        /*06a8*/ 	.short	0x010a
        /*06aa*/ 	.byte	0x05
	.zero		1


	//   ....[90]....
        /*06ac*/ 	.word	0x000032b0
        /*06b0*/ 	.word	0x000000ff
        /*06b4*/ 	.word	0x00000000
        /*06b8*/ 	.short	0x010a
        /*06ba*/ 	.byte	0x05
	.zero		1


	//   ....[91]....
        /*06bc*/ 	.word	0x00003340
        /*06c0*/ 	.word	0x000000ff
        /*06c4*/ 	.word	0x00000000
        /*06c8*/ 	.short	0x010a
        /*06ca*/ 	.byte	0x05
	.zero		1


	//   ....[92]....
        /*06cc*/ 	.word	0x000033d0
        /*06d0*/ 	.word	0x000000ff
        /*06d4*/ 	.word	0x00000000
        /*06d8*/ 	.short	0x010a
        /*06da*/ 	.byte	0x05
	.zero		1


	//   ....[93]....
        /*06dc*/ 	.word	0x00003460
        /*06e0*/ 	.word	0x000000ff
        /*06e4*/ 	.word	0x00000000
        /*06e8*/ 	.short	0x010a
        /*06ea*/ 	.byte	0x05
	.zero		1


	//   ....[94]....
        /*06ec*/ 	.word	0x000034f0
        /*06f0*/ 	.word	0x000000ff
        /*06f4*/ 	.word	0x00000000
        /*06f8*/ 	.short	0x010a
        /*06fa*/ 	.byte	0x05
	.zero		1


	//   ....[95]....
        /*06fc*/ 	.word	0x00003580
        /*0700*/ 	.word	0x000000ff
        /*0704*/ 	.word	0x00000000
        /*0708*/ 	.short	0x010a
        /*070a*/ 	.byte	0x05
	.zero		1


	//   ....[96]....
        /*070c*/ 	.word	0x00003620
        /*0710*/ 	.word	0x00000000
        /*0714*/ 	.word	0x00000000
        /*0718*/ 	.short	0x010a
        /*071a*/ 	.byte	0xff
	.zero		1


	//   ....[97]....
        /*071c*/ 	.word	0x00003760
        /*0720*/ 	.word	0x00000002
        /*0724*/ 	.word	0x000001f0
        /*0728*/ 	.short	0x010a
        /*072a*/ 	.byte	0xff
	.zero		1


	//   ....[98]....
        /*072c*/ 	.word	0x000037c0
        /*0730*/ 	.word	0x00000004
        /*0734*/ 	.word	0x00000000
        /*0738*/ 	.short	0x0101
        /*073a*/ 	.byte	0xff
	.zero		1


	//   ....[99]....
        /*073c*/ 	.word	0x000037e0
        /*0740*/ 	.word	0x000000ff
        /*0744*/ 	.word	0x000001a0
        /*0748*/ 	.short	0x010a
        /*074a*/ 	.byte	0x04
	.zero		1


	//   ....[100]....
        /*074c*/ 	.word	0x00003900
        /*0750*/ 	.word	0x00000002
        /*0754*/ 	.word	0x00000190
        /*0758*/ 	.short	0x010a
        /*075a*/ 	.byte	0xff
	.zero		1


	//   ....[101]....
        /*075c*/ 	.word	0x00003a10
        /*0760*/ 	.word	0x00000002
        /*0764*/ 	.word	0x00000000
        /*0768*/ 	.short	0x0101
        /*076a*/ 	.byte	0xff
	.zero		1


	//   ....[102]....
        /*076c*/ 	.word	0x00003aa0
        /*0770*/ 	.word	0x000000ff
        /*0774*/ 	.word	0x000001a0
        /*0778*/ 	.short	0x0106
        /*077a*/ 	.byte	0x04
	.zero		1


	//   ....[103]....
        /*077c*/ 	.word	0x00003ac0
        /*0780*/ 	.word	0x000000ff
        /*0784*/ 	.word	0x000001a0
        /*0788*/ 	.short	0x010a
        /*078a*/ 	.byte	0x04
	.zero		1


	//   ....[104]....
        /*078c*/ 	.word	0x00003b50
        /*0790*/ 	.word	0x000000ff
        /*0794*/ 	.word	0x000001a0
        /*0798*/ 	.short	0x0106
        /*079a*/ 	.byte	0x07
	.zero		1


	//   ....[105]....
        /*079c*/ 	.word	0x00003b90
        /*07a0*/ 	.word	0x00000000
        /*07a4*/ 	.word	0x000001a0
        /*07a8*/ 	.short	0x010a
        /*07aa*/ 	.byte	0xff
	.zero		1


	//   ....[106]....
        /*07ac*/ 	.word	0x00004090
        /*07b0*/ 	.word	0x00000000
        /*07b4*/ 	.word	0x00000190
        /*07b8*/ 	.short	0x010a
        /*07ba*/ 	.byte	0xff
	.zero		1


	//   ....[107]....
        /*07bc*/ 	.word	0x00004190
        /*07c0*/ 	.word	0x00000003
        /*07c4*/ 	.word	0x00000000
        /*07c8*/ 	.short	0x0101
        /*07ca*/ 	.byte	0xff
	.zero		1


	//   ....[108]....
        /*07cc*/ 	.word	0x000041a0
        /*07d0*/ 	.word	0x000000ff
        /*07d4*/ 	.word	0x00000000
        /*07d8*/ 	.short	0x010a
        /*07da*/ 	.byte	0x04
	.zero		1


	//   ....[109]....
        /*07dc*/ 	.word	0x000041c0
        /*07e0*/ 	.word	0x000000ff
        /*07e4*/ 	.word	0x000001d0
        /*07e8*/ 	.short	0x010a
        /*07ea*/ 	.byte	0x13
	.zero		1


	//   ....[110]....
        /*07ec*/ 	.word	0x00004300
        /*07f0*/ 	.word	0x000000ff
        /*07f4*/ 	.word	0x00000000
        /*07f8*/ 	.short	0x010a
        /*07fa*/ 	.byte	0x06
	.zero		1


	//   ....[111]....
        /*07fc*/ 	.word	0x00004400
        /*0800*/ 	.word	0x000000ff
        /*0804*/ 	.word	0x00000000
        /*0808*/ 	.short	0x010a
        /*080a*/ 	.byte	0x04
	.zero		1


	//   ....[112]....
        /*080c*/ 	.word	0x000045e0
        /*0810*/ 	.word	0x000000ff
        /*0814*/ 	.word	0x00000000
        /*0818*/ 	.short	0x010a
        /*081a*/ 	.byte	0x04
	.zero		1


	//   ....[113]....
        /*081c*/ 	.word	0x00004670
        /*0820*/ 	.word	0x000000ff
        /*0824*/ 	.word	0x00000000
        /*0828*/ 	.short	0x010a
        /*082a*/ 	.byte	0x05
	.zero		1


	//   ....[114]....
        /*082c*/ 	.word	0x00004700
        /*0830*/ 	.word	0x000000ff
        /*0834*/ 	.word	0x00000000
        /*0838*/ 	.short	0x010a
        /*083a*/ 	.byte	0x05
	.zero		1


	//   ....[115]....
        /*083c*/ 	.word	0x00004790
        /*0840*/ 	.word	0x000000ff
        /*0844*/ 	.word	0x00000000
        /*0848*/ 	.short	0x010a
        /*084a*/ 	.byte	0x04
	.zero		1


	//   ....[116]....
        /*084c*/ 	.word	0x00004ca0
        /*0850*/ 	.word	0x0000000c
        /*0854*/ 	.word	0x00000190
        /*0858*/ 	.short	0x010a
        /*085a*/ 	.byte	0xff
	.zero		1


	//   ....[117]....
        /*085c*/ 	.word	0x00004e10
        /*0860*/ 	.word	0x00000000
        /*0864*/ 	.word	0x00000000
        /*0868*/ 	.short	0x0101
        /*086a*/ 	.byte	0xff
	.zero		1


	//   ....[118]....
        /*086c*/ 	.word	0x000052a0
        /*0870*/ 	.word	0x000000ff
        /*0874*/ 	.word	0x00000188
        /*0878*/ 	.short	0x010a
        /*087a*/ 	.byte	0x15
	.zero		1


	//   ....[119]....
        /*087c*/ 	.word	0x00005420
        /*0880*/ 	.word	0x000000ff
        /*0884*/ 	.word	0x00000160
        /*0888*/ 	.short	0x010a
        /*088a*/ 	.byte	0x15
	.zero		1


	//   ....[120]....
        /*088c*/ 	.word	0x00005590
        /*0890*/ 	.word	0x000000ff
        /*0894*/ 	.word	0x00000140
        /*0898*/ 	.short	0x010b
        /*089a*/ 	.byte	0x15
	.zero		1


	//   ....[121]....
        /*089c*/ 	.word	0x000055a0
        /*08a0*/ 	.word	0x000000ff
        /*08a4*/ 	.word	0x00000000
        /*08a8*/ 	.short	0x0101
        /*08aa*/ 	.byte	0x28
	.zero		1


	//   ....[122]....
        /*08ac*/ 	.word	0x000055b0
        /*08b0*/ 	.word	0x000000ff
        /*08b4*/ 	.word	0x00000168
        /*08b8*/ 	.short	0x010a
        /*08ba*/ 	.byte	0x15
	.zero		1


	//   ....[123]....
        /*08bc*/ 	.word	0x00005700
        /*08c0*/ 	.word	0x000000ff
        /*08c4*/ 	.word	0x00000148
        /*08c8*/ 	.short	0x010b
        /*08ca*/ 	.byte	0x15
	.zero		1


	//   ....[124]....
        /*08cc*/ 	.word	0x00005710
        /*08d0*/ 	.word	0x000000ff
        /*08d4*/ 	.word	0x00000000
        /*08d8*/ 	.short	0x0101
        /*08da*/ 	.byte	0x27
	.zero		1


	//   ....[125]....
        /*08dc*/ 	.word	0x00005720
        /*08e0*/ 	.word	0x000000ff
        /*08e4*/ 	.word	0x00000170
        /*08e8*/ 	.short	0x010a
        /*08ea*/ 	.byte	0x15
	.zero		1


	//   ....[126]....
        /*08ec*/ 	.word	0x00005860
        /*08f0*/ 	.word	0x000000ff
        /*08f4*/ 	.word	0x00000150
        /*08f8*/ 	.short	0x010b
        /*08fa*/ 	.byte	0x15
	.zero		1


	//   ....[127]....
        /*08fc*/ 	.word	0x00005870
        /*0900*/ 	.word	0x000000ff
        /*0904*/ 	.word	0x00000000
        /*0908*/ 	.short	0x0101
        /*090a*/ 	.byte	0x26
	.zero		1


	//   ....[128]....
        /*090c*/ 	.word	0x00005880
        /*0910*/ 	.word	0x000000ff
        /*0914*/ 	.word	0x00000178
        /*0918*/ 	.short	0x010a
        /*091a*/ 	.byte	0x15
	.zero		1


	//   ....[129]....
        /*091c*/ 	.word	0x00005a60
        /*0920*/ 	.word	0x000000ff
        /*0924*/ 	.word	0x00000158
        /*0928*/ 	.short	0x010b
        /*092a*/ 	.byte	0x15
	.zero		1


	//   ....[130]....
        /*092c*/ 	.word	0x00005a70
        /*0930*/ 	.word	0x000000ff
        /*0934*/ 	.word	0x00000000
        /*0938*/ 	.short	0x0101
        /*093a*/ 	.byte	0x25
	.zero		1


	//   ....[131]....
        /*093c*/ 	.word	0x00005aa0
        /*0940*/ 	.word	0x000000ff
        /*0944*/ 	.word	0x00000160
        /*0948*/ 	.short	0x010a
        /*094a*/ 	.byte	0x15
	.zero		1


	//   ....[132]....
        /*094c*/ 	.word	0x00005ac0
        /*0950*/ 	.word	0x000000ff
        /*0954*/ 	.word	0x00000168
        /*0958*/ 	.short	0x010a
        /*095a*/ 	.byte	0x15
	.zero		1


	//   ....[133]....
        /*095c*/ 	.word	0x00005ae0
        /*0960*/ 	.word	0x000000ff
        /*0964*/ 	.word	0x00000170
        /*0968*/ 	.short	0x010a
        /*096a*/ 	.byte	0x15
	.zero		1


	//   ....[134]....
        /*096c*/ 	.word	0x00005b20
        /*0970*/ 	.word	0x00000000
        /*0974*/ 	.word	0x00000178
        /*0978*/ 	.short	0x010a
        /*097a*/ 	.byte	0xff
	.zero		1


	//   ....[135]....
        /*097c*/ 	.word	0x00005e70
        /*0980*/ 	.word	0x00000003
        /*0984*/ 	.word	0x00000190
        /*0988*/ 	.short	0x010a
        /*098a*/ 	.byte	0xff
	.zero		1


	//   ....[136]....
        /*098c*/ 	.word	0x00005ff0
        /*0990*/ 	.word	0x00000000
        /*0994*/ 	.word	0x00000000
        /*0998*/ 	.short	0x0101
        /*099a*/ 	.byte	0xff
	.zero		1


	//   ....[137]....
        /*099c*/ 	.word	0x00006b20
        /*09a0*/ 	.word	0x00000002
        /*09a4*/ 	.word	0x00000140
        /*09a8*/ 	.short	0x010a
        /*09aa*/ 	.byte	0xff
	.zero		1


	//   ....[138]....
        /*09ac*/ 	.word	0x00006b60
        /*09b0*/ 	.word	0x00000047
        /*09b4*/ 	.word	0x000001b0
        /*09b8*/ 	.short	0x010a
        /*09ba*/ 	.byte	0xff
	.zero		1


	//   ....[139]....
        /*09bc*/ 	.word	0x00006c50
        /*09c0*/ 	.word	0x00000002
        /*09c4*/ 	.word	0x00000140
        /*09c8*/ 	.short	0x010a
        /*09ca*/ 	.byte	0xff
	.zero		1


	//   ....[140]....
        /*09cc*/ 	.word	0x00006d60
        /*09d0*/ 	.word	0x00000000
        /*09d4*/ 	.word	0x00000000
        /*09d8*/ 	.short	0x0101
        /*09da*/ 	.byte	0xff
	.zero		1


	//   ....[141]....
        /*09dc*/ 	.word	0x00006de0
        /*09e0*/ 	.word	0x00000047
        /*09e4*/ 	.word	0x000001b0
        /*09e8*/ 	.short	0x010a
        /*09ea*/ 	.byte	0xff
	.zero		1


	//   ....[142]....
        /*09ec*/ 	.word	0x00007930
        /*09f0*/ 	.word	0x00000069
        /*09f4*/ 	.word	0x00000140
        /*09f8*/ 	.short	0x010a
        /*09fa*/ 	.byte	0xff
	.zero		1


	//   ....[143]....
        /*09fc*/ 	.word	0x00007a00
        /*0a00*/ 	.word	0x00000069
        /*0a04*/ 	.word	0x00000140
        /*0a08*/ 	.short	0x010a
        /*0a0a*/ 	.byte	0xff
	.zero		1


	//   ....[144]....
        /*0a0c*/ 	.word	0x00007b10
        /*0a10*/ 	.word	0x00000000
        /*0a14*/ 	.word	0x00000000
        /*0a18*/ 	.short	0x0101
        /*0a1a*/ 	.byte	0xff
	.zero		1


	//   ....[145]....
        /*0a1c*/ 	.word	0x00008680
        /*0a20*/ 	.word	0x00000069
        /*0a24*/ 	.word	0x00000140
        /*0a28*/ 	.short	0x010a
        /*0a2a*/ 	.byte	0xff
	.zero		1


	//   ....[146]....
        /*0a2c*/ 	.word	0x00008750
        /*0a30*/ 	.word	0x00000069
        /*0a34*/ 	.word	0x00000140
        /*0a38*/ 	.short	0x010a
        /*0a3a*/ 	.byte	0xff
	.zero		1


	//   ....[147]....
        /*0a3c*/ 	.word	0x00008860
        /*0a40*/ 	.word	0x00000000
        /*0a44*/ 	.word	0x00000000
        /*0a48*/ 	.short	0x0101
        /*0a4a*/ 	.byte	0xff
	.zero		1


	//   ....[148]....
        /*0a4c*/ 	.word	0x00009400
        /*0a50*/ 	.word	0x00000067
        /*0a54*/ 	.word	0x00000140
        /*0a58*/ 	.short	0x010a
        /*0a5a*/ 	.byte	0xff
	.zero		1


	//   ....[149]....
        /*0a5c*/ 	.word	0x000094d0
        /*0a60*/ 	.word	0x00000067
        /*0a64*/ 	.word	0x00000140
        /*0a68*/ 	.short	0x010a
        /*0a6a*/ 	.byte	0xff
	.zero		1


	//   ....[150]....
        /*0a6c*/ 	.word	0x000095e0
        /*0a70*/ 	.word	0x00000000
        /*0a74*/ 	.word	0x00000000
        /*0a78*/ 	.short	0x0101
        /*0a7a*/ 	.byte	0xff
	.zero		1


	//   ....[151]....
        /*0a7c*/ 	.word	0x00009a70
        /*0a80*/ 	.word	0x000000ff
        /*0a84*/ 	.word	0x00000000
        /*0a88*/ 	.short	0x0101
        /*0a8a*/ 	.byte	0x04
	.zero		1


	//   ....[152]....
        /*0a8c*/ 	.word	0x0000a270
        /*0a90*/ 	.word	0x00000000
        /*0a94*/ 	.word	0x00000200
        /*0a98*/ 	.short	0x010a
        /*0a9a*/ 	.byte	0xff
	.zero		1


	//   ....[153]....
        /*0a9c*/ 	.word	0x0000a2d0
        /*0aa0*/ 	.word	0x00000000
        /*0aa4*/ 	.word	0x000000a0
        /*0aa8*/ 	.short	0x010a
        /*0aaa*/ 	.byte	0xff
	.zero		1


	//   ....[154]....
        /*0aac*/ 	.word	0x0000a330
        /*0ab0*/ 	.word	0x00000000
        /*0ab4*/ 	.word	0x000000a0
        /*0ab8*/ 	.short	0x010a
        /*0aba*/ 	.byte	0xff
	.zero		1


	//   ....[155]....
        /*0abc*/ 	.word	0x0000a380
        /*0ac0*/ 	.word	0x00000003
        /*0ac4*/ 	.word	0x00000190
        /*0ac8*/ 	.short	0x010a
        /*0aca*/ 	.byte	0xff
	.zero		1


	//   ....[156]....
        /*0acc*/ 	.word	0x0000a3e0
        /*0ad0*/ 	.word	0x00000000
        /*0ad4*/ 	.word	0x00000000
        /*0ad8*/ 	.short	0x010a
        /*0ada*/ 	.byte	0xff
	.zero		1


	//   ....[157]....
        /*0adc*/ 	.word	0x0000a440
        /*0ae0*/ 	.word	0x00000000
        /*0ae4*/ 	.word	0x00000000
        /*0ae8*/ 	.short	0x010a
        /*0aea*/ 	.byte	0xff
	.zero		1


	//   ....[158]....
        /*0aec*/ 	.word	0x0000a4a0
        /*0af0*/ 	.word	0x00000000
        /*0af4*/ 	.word	0x00000000
        /*0af8*/ 	.short	0x010a
        /*0afa*/ 	.byte	0xff
	.zero		1


	//   ....[159]....
        /*0afc*/ 	.word	0x0000a500
        /*0b00*/ 	.word	0x00000000
        /*0b04*/ 	.word	0x00000000
        /*0b08*/ 	.short	0x010a
        /*0b0a*/ 	.byte	0xff
	.zero		1


	//   ....[160]....
        /*0b0c*/ 	.word	0x0000a560
        /*0b10*/ 	.word	0x00000000
        /*0b14*/ 	.word	0x00000000
        /*0b18*/ 	.short	0x010a
        /*0b1a*/ 	.byte	0xff
	.zero		1


	//   ....[161]....
        /*0b1c*/ 	.word	0x0000a5c0
        /*0b20*/ 	.word	0x00000000
        /*0b24*/ 	.word	0x00000000
        /*0b28*/ 	.short	0x010a
        /*0b2a*/ 	.byte	0xff
	.zero		1


	//   ....[162]....
        /*0b2c*/ 	.word	0x0000a620
        /*0b30*/ 	.word	0x00000000
        /*0b34*/ 	.word	0x00000000
        /*0b38*/ 	.short	0x010a
        /*0b3a*/ 	.byte	0xff
	.zero		1


	//   ....[163]....
        /*0b3c*/ 	.word	0x0000a680
        /*0b40*/ 	.word	0x00000000
        /*0b44*/ 	.word	0x00000000
        /*0b48*/ 	.short	0x010a
        /*0b4a*/ 	.byte	0xff
	.zero		1


	//   ....[164]....
        /*0b4c*/ 	.word	0x0000a6e0
        /*0b50*/ 	.word	0x00000000
        /*0b54*/ 	.word	0x00000000
        /*0b58*/ 	.short	0x010a
        /*0b5a*/ 	.byte	0xff
	.zero		1


	//   ....[165]....
        /*0b5c*/ 	.word	0x0000a740
        /*0b60*/ 	.word	0x00000000
        /*0b64*/ 	.word	0x00000000
        /*0b68*/ 	.short	0x010a
        /*0b6a*/ 	.byte	0xff
	.zero		1


	//   ....[166]....
        /*0b6c*/ 	.word	0x0000a7a0
        /*0b70*/ 	.word	0x00000000
        /*0b74*/ 	.word	0x00000000
        /*0b78*/ 	.short	0x010a
        /*0b7a*/ 	.byte	0xff
	.zero		1


	//   ....[167]....
        /*0b7c*/ 	.word	0x0000a800
        /*0b80*/ 	.word	0x00000000
        /*0b84*/ 	.word	0x00000000
        /*0b88*/ 	.short	0x010a
        /*0b8a*/ 	.byte	0xff
	.zero		1


	//   ....[168]....
        /*0b8c*/ 	.word	0x0000a860
        /*0b90*/ 	.word	0x00000000
        /*0b94*/ 	.word	0x00000000
        /*0b98*/ 	.short	0x010a
        /*0b9a*/ 	.byte	0xff
	.zero		1


	//   ....[169]....
        /*0b9c*/ 	.word	0x0000a8c0
        /*0ba0*/ 	.word	0x00000000
        /*0ba4*/ 	.word	0x00000000
        /*0ba8*/ 	.short	0x010a
        /*0baa*/ 	.byte	0xff
	.zero		1


	//   ....[170]....
        /*0bac*/ 	.word	0x0000a920
        /*0bb0*/ 	.word	0x00000000
        /*0bb4*/ 	.word	0x00000000
        /*0bb8*/ 	.short	0x010a
        /*0bba*/ 	.byte	0xff
	.zero		1


	//   ....[171]....
        /*0bbc*/ 	.word	0x0000a980
        /*0bc0*/ 	.word	0x00000000
        /*0bc4*/ 	.word	0x00000000
        /*0bc8*/ 	.short	0x010a
        /*0bca*/ 	.byte	0xff
	.zero		1


	//   ....[172]....
        /*0bcc*/ 	.word	0x0000a9e0
        /*0bd0*/ 	.word	0x00000000
        /*0bd4*/ 	.word	0x00000000
        /*0bd8*/ 	.short	0x010a
        /*0bda*/ 	.byte	0xff
	.zero		1


	//   ....[173]....
        /*0bdc*/ 	.word	0x0000aa40
        /*0be0*/ 	.word	0x00000000
        /*0be4*/ 	.word	0x00000000
        /*0be8*/ 	.short	0x010a
        /*0bea*/ 	.byte	0xff
	.zero		1


	//   ....[174]....
        /*0bec*/ 	.word	0x0000aaa0
        /*0bf0*/ 	.word	0x00000000
        /*0bf4*/ 	.word	0x00000000
        /*0bf8*/ 	.short	0x010a
        /*0bfa*/ 	.byte	0xff
	.zero		1


	//   ....[175]....
        /*0bfc*/ 	.word	0x0000aaf0
        /*0c00*/ 	.word	0x00000002
        /*0c04*/ 	.word	0x000001f0
        /*0c08*/ 	.short	0x010a
        /*0c0a*/ 	.byte	0xff
	.zero		1


	//   ....[176]....
        /*0c0c*/ 	.word	0x0000ab50
        /*0c10*/ 	.word	0x00000002
        /*0c14*/ 	.word	0x000001a0
        /*0c18*/ 	.short	0x010a
        /*0c1a*/ 	.byte	0xff
	.zero		1


	//   ....[177]....
        /*0c1c*/ 	.word	0x0000aba0
        /*0c20*/ 	.word	0x00000002
        /*0c24*/ 	.word	0x00000190
        /*0c28*/ 	.short	0x010a
        /*0c2a*/ 	.byte	0xff
	.zero		1


	//   ....[178]....
        /*0c2c*/ 	.word	0x0000ac00
        /*0c30*/ 	.word	0x00000000
        /*0c34*/ 	.word	0x000001a0
        /*0c38*/ 	.short	0x010a
        /*0c3a*/ 	.byte	0xff
	.zero		1


	//   ....[179]....
        /*0c3c*/ 	.word	0x0000ac50
        /*0c40*/ 	.word	0x00000000
        /*0c44*/ 	.word	0x00000190
        /*0c48*/ 	.short	0x010a
        /*0c4a*/ 	.byte	0xff
	.zero		1


	//   ....[180]....
        /*0c4c*/ 	.word	0x0000acb0
        /*0c50*/ 	.word	0x00000003
        /*0c54*/ 	.word	0x000001d0
        /*0c58*/ 	.short	0x010a
        /*0c5a*/ 	.byte	0xff
	.zero		1


	//   ....[181]....
        /*0c5c*/ 	.word	0x0000ad10
        /*0c60*/ 	.word	0x00000000
        /*0c64*/ 	.word	0x00000000
        /*0c68*/ 	.short	0x010a
        /*0c6a*/ 	.byte	0xff
	.zero		1


	//   ....[182]....
        /*0c6c*/ 	.word	0x0000ad70
        /*0c70*/ 	.word	0x00000000
        /*0c74*/ 	.word	0x00000000
        /*0c78*/ 	.short	0x010a
        /*0c7a*/ 	.byte	0xff
	.zero		1


	//   ....[183]....
        /*0c7c*/ 	.word	0x0000add0
        /*0c80*/ 	.word	0x00000000
        /*0c84*/ 	.word	0x00000000
        /*0c88*/ 	.short	0x010a
        /*0c8a*/ 	.byte	0xff
	.zero		1


	//   ....[184]....
        /*0c8c*/ 	.word	0x0000ae30
        /*0c90*/ 	.word	0x00000000
        /*0c94*/ 	.word	0x00000000
        /*0c98*/ 	.short	0x010a
        /*0c9a*/ 	.byte	0xff
	.zero		1


	//   ....[185]....
        /*0c9c*/ 	.word	0x0000ae90
        /*0ca0*/ 	.word	0x00000000
        /*0ca4*/ 	.word	0x00000000
        /*0ca8*/ 	.short	0x010a
        /*0caa*/ 	.byte	0xff
	.zero		1


	//   ....[186]....
        /*0cac*/ 	.word	0x0000aee0
        /*0cb0*/ 	.word	0x0000000c
        /*0cb4*/ 	.word	0x00000190
        /*0cb8*/ 	.short	0x010a
        /*0cba*/ 	.byte	0xff
	.zero		1


	//   ....[187]....
        /*0cbc*/ 	.word	0x0000af40
        /*0cc0*/ 	.word	0x00000000
        /*0cc4*/ 	.word	0x00000188
        /*0cc8*/ 	.short	0x010a
        /*0cca*/ 	.byte	0xff
	.zero		1


	//   ....[188]....
        /*0ccc*/ 	.word	0x0000afa0
        /*0cd0*/ 	.word	0x00000000
        /*0cd4*/ 	.word	0x00000160
        /*0cd8*/ 	.short	0x010a
        /*0cda*/ 	.byte	0xff
	.zero		1


	//   ....[189]....
        /*0cdc*/ 	.word	0x0000b000
        /*0ce0*/ 	.word	0x00000000
        /*0ce4*/ 	.word	0x00000168
        /*0ce8*/ 	.short	0x010a
        /*0cea*/ 	.byte	0xff
	.zero		1


	//   ....[190]....
        /*0cec*/ 	.word	0x0000b060
        /*0cf0*/ 	.word	0x00000000
        /*0cf4*/ 	.word	0x00000170
        /*0cf8*/ 	.short	0x010a
        /*0cfa*/ 	.byte	0xff
	.zero		1


	//   ....[191]....
        /*0cfc*/ 	.word	0x0000b0c0
        /*0d00*/ 	.word	0x00000000
        /*0d04*/ 	.word	0x00000178
        /*0d08*/ 	.short	0x010a
        /*0d0a*/ 	.byte	0xff
	.zero		1


	//   ....[192]....
        /*0d0c*/ 	.word	0x0000b120
        /*0d10*/ 	.word	0x00000000
        /*0d14*/ 	.word	0x00000160
        /*0d18*/ 	.short	0x010a
        /*0d1a*/ 	.byte	0xff
	.zero		1


	//   ....[193]....
        /*0d1c*/ 	.word	0x0000b180
        /*0d20*/ 	.word	0x00000000
        /*0d24*/ 	.word	0x00000168
        /*0d28*/ 	.short	0x010a
        /*0d2a*/ 	.byte	0xff
	.zero		1


	//   ....[194]....
        /*0d2c*/ 	.word	0x0000b1e0
        /*0d30*/ 	.word	0x00000000
        /*0d34*/ 	.word	0x00000170
        /*0d38*/ 	.short	0x010a
        /*0d3a*/ 	.byte	0xff
	.zero		1


	//   ....[195]....
        /*0d3c*/ 	.word	0x0000b230
        /*0d40*/ 	.word	0x00000003
        /*0d44*/ 	.word	0x00000190
        /*0d48*/ 	.short	0x010a
        /*0d4a*/ 	.byte	0xff
	.zero		1


	//   ....[196]....
        /*0d4c*/ 	.word	0x0000b280
        /*0d50*/ 	.word	0x00000002
        /*0d54*/ 	.word	0x00000140
        /*0d58*/ 	.short	0x010a
        /*0d5a*/ 	.byte	0xff
	.zero		1


	//   ....[197]....
        /*0d5c*/ 	.word	0x0000b2d0
        /*0d60*/ 	.word	0x00000047
        /*0d64*/ 	.word	0x000001b0
        /*0d68*/ 	.short	0x010a
        /*0d6a*/ 	.byte	0xff
	.zero		1


	//   ....[198]....
        /*0d6c*/ 	.word	0x0000b320
        /*0d70*/ 	.word	0x00000069
        /*0d74*/ 	.word	0x00000140
        /*0d78*/ 	.short	0x010a
        /*0d7a*/ 	.byte	0xff
	.zero		1


	//   ....[199]....
        /*0d7c*/ 	.word	0x0000b370
        /*0d80*/ 	.word	0x00000069
        /*0d84*/ 	.word	0x00000140
        /*0d88*/ 	.short	0x010a
        /*0d8a*/ 	.byte	0xff
	.zero		1


	//   ....[200]....
        /*0d8c*/ 	.word	0x0000b3c0
        /*0d90*/ 	.word	0x00000067
        /*0d94*/ 	.word	0x00000140
        /*0d98*/ 	.short	0x010a
        /*0d9a*/ 	.byte	0xff
	.zero		1


	//----- nvinfo : EIATTR_NUM_MBARRIERS
	.align		4
.L_48:
        /*0d9c*/ 	.byte	0x03, 0x38
        /*0d9e*/ 	.short	0x0042


	//----- nvinfo : EIATTR_EXIT_INSTR_OFFSETS
	.align		4
        /*0da0*/ 	.byte	0x04, 0x1c
        /*0da2*/ 	.short	(.L_50 - .L_49)


	//   ....[0]....
.L_49:
        /*0da4*/ 	.word	0x00003650


	//   ....[1]....
        /*0da8*/ 	.word	0x00003b60


	//   ....[2]....
        /*0dac*/ 	.word	0x00003bc0


	//   ....[3]....
        /*0db0*/ 	.word	0x000049f0


	//   ....[4]....
        /*0db4*/ 	.word	0x00005b50


	//   ....[5]....
        /*0db8*/ 	.word	0x00005b90


	//   ....[6]....
        /*0dbc*/ 	.word	0x0000a260


	//----- nvinfo : EIATTR_MAX_THREADS
	.align		4
.L_50:
        /*0dc0*/ 	.byte	0x04, 0x05
        /*0dc2*/ 	.short	(.L_52 - .L_51)
.L_51:
        /*0dc4*/ 	.word	0x00000100
        /*0dc8*/ 	.word	0x00000001
        /*0dcc*/ 	.word	0x00000001


	//----- nvinfo : EIATTR_CRS_STACK_SIZE
	.align		4
.L_52:
        /*0dd0*/ 	.byte	0x04, 0x1e
        /*0dd2*/ 	.short	(.L_54 - .L_53)
.L_53:
        /*0dd4*/ 	.word	0x00000000


	//----- nvinfo : EIATTR_CBANK_PARAM_SIZE
	.align		4
.L_54:
        /*0dd8*/ 	.byte	0x03, 0x19
        /*0dda*/ 	.short	0x0800


	//----- nvinfo : EIATTR_PARAM_CBANK
	.align		4
        /*0ddc*/ 	.byte	0x04, 0x0a
        /*0dde*/ 	.short	(.L_56 - .L_55)
	.align		4
.L_55:
        /*0de0*/ 	.word	index@(.nv.constant0._ZN7cutlass13device_kernelINS_4gemm6kernel13GemmUniversalIN4cute5tupleIJiiiiEEENS1_10collective13CollectiveMmaINS1_35MainloopSm100TmaUmmaWarpSpecializedILi20ELi2ELi4ENS5_IJNS4_1CILi2EEENSA_ILi4EEENSA_ILi1EEEEEEEENS5_IJNSA_ILi64EEENSA_ILi256EEENSA_ILi32EEEEEENS_12float_e5m2_tENS5_IJlSD_lEEESK_SL_NS4_8TiledMMAINS4_8MMA_AtomIJNS4_10MMA_TraitsINS4_19SM100_MMA_F8F6F4_SSEJSK_SK_fSG_SH_NS4_17integral_constantINS4_4UMMA5MajorELSS_0EEEST_NSQ_INSR_7ScaleInELSU_0EEESV_EEEEEENS4_6LayoutINS5_IJSD_SD_SD_EEENS5_IJNSA_ILi0EEES10_S10_EEEEENS5_IJNS4_10UnderscoreES13_S13_EEEEENS4_23SM90_TMA_LOAD_MULTICASTENS4_14ComposedLayoutINS4_7SwizzleILi1ELi4ELi3EEENS4_18smem_ptr_flag_bitsILi8EEENSY_INS5_IJNSA_ILi8EEESI_EEENS5_IJSI_SD_EEEEEEEvNS4_8identityES16_S1G_vS1H_EENS_8epilogue10collective18CollectiveEpilogueINS1J_23Sm100TmaWarpSpecializedILi4ELi2ELi32ELb0ELb0EEEJSJ_NS5_IJNSY_ISG_SD_EES1O_EEESK_SL_SK_SL_NS1J_6fusion15FusionCallbacksIS1N_NS1Q_17LinearCombinationISK_fSK_fLNS_15FloatRoundStyleE2EEESJ_S1P_JEEENS4_5SM1004TMEM4LOAD26SM100_TMEM_LOAD_16dp32b32xENS4_13SM90_TMA_LOADENS17_INS18_ILi2ELi4ELi3EEES1B_NSY_INS5_IJS1C_SG_EEENS5_IJSG_SD_EEEEEEENS4_39AutoVectorizingCopyWithAssumedAlignmentILi128EEENS4_14SM90_TMA_STOREES25_S27_S27_EEEvvEEEEvNT_6ParamsE)
        /*0de4*/ 	.short	0x0380
        /*0de6*/ 	.short	0x0800


	//----- nvinfo : EIATTR_SW_WAR
	.align		4
.L_56:
        /*0de8*/ 	.byte	0x04, 0x36
        /*0dea*/ 	.short	(.L_58 - .L_57)
.L_57:
        /*0dec*/ 	.word	0x00000008
.L_58:


//--------------------- .nv.callgraph             --------------------------
	.section	.nv.callgraph,"",@"SHT_CUDA_CALLGRAPH"
	.align	4
	.sectionentsize	8
	.align		4
        /*0000*/ 	.word	0x00000000
	.align		4
        /*0004*/ 	.word	0xffffffff
	.align		4
        /*0008*/ 	.word	index@(_ZN7cutlass13device_kernelINS_4gemm6kernel13GemmUniversalIN4cute5tupleIJiiiiEEENS1_10collective13CollectiveMmaINS1_35MainloopSm100TmaUmmaWarpSpecializedILi20ELi2ELi4ENS5_IJNS4_1CILi2EEENSA_ILi4EEENSA_ILi1EEEEEEEENS5_IJNSA_ILi64EEENSA_ILi256EEENSA_ILi32EEEEEENS_12float_e5m2_tENS5_IJlSD_lEEESK_SL_NS4_8TiledMMAINS4_8MMA_AtomIJNS4_10MMA_TraitsINS4_19SM100_MMA_F8F6F4_SSEJSK_SK_fSG_SH_NS4_17integral_constantINS4_4UMMA5MajorELSS_0EEEST_NSQ_INSR_7ScaleInELSU_0EEESV_EEEEEENS4_6LayoutINS5_IJSD_SD_SD_EEENS5_IJNSA_ILi0EEES10_S10_EEEEENS5_IJNS4_10UnderscoreES13_S13_EEEEENS4_23SM90_TMA_LOAD_MULTICASTENS4_14ComposedLayoutINS4_7SwizzleILi1ELi4ELi3EEENS4_18smem_ptr_flag_bitsILi8EEENSY_INS5_IJNSA_ILi8EEESI_EEENS5_IJSI_SD_EEEEEEEvNS4_8identityES16_S1G_vS1H_EENS_8epilogue10collective18CollectiveEpilogueINS1J_23Sm100TmaWarpSpecializedILi4ELi2ELi32ELb0ELb0EEEJSJ_NS5_IJNSY_ISG_SD_EES1O_EEESK_SL_SK_SL_NS1J_6fusion15FusionCallbacksIS1N_NS1Q_17LinearCombinationISK_fSK_fLNS_15FloatRoundStyleE2EEESJ_S1P_JEEENS4_5SM1004TMEM4LOAD26SM100_TMEM_LOAD_16dp32b32xENS4_13SM90_TMA_LOADENS17_INS18_ILi2ELi4ELi3EEES1B_NSY_INS5_IJS1C_SG_EEENS5_IJSG_SD_EEEEEEENS4_39AutoVectorizingCopyWithAssumedAlignmentILi128EEENS4_14SM90_TMA_STOREES25_S27_S27_EEEvvEEEEvNT_6ParamsE)
	.align		4
        /*000c*/ 	.word	index@(__assertfail)
	.align		4
        /*0010*/ 	.word	0x00000000
	.align		4
        /*0014*/ 	.word	0xfffffffe
	.align		4
        /*0018*/ 	.word	0x00000000
	.align		4
        /*001c*/ 	.word	0xfffffffd
	.align		4
        /*0020*/ 	.word	0x00000000
	.align		4
        /*0024*/ 	.word	0xfffffffc


//--------------------- .nv.constant4             --------------------------
	.section	.nv.constant4,"a",@progbits
	.align	8
	.align		8
.nv.constant4:
        /*0000*/ 	.dword	__assertfail
	.align		8
        /*0008*/ 	.dword	__unnamed_1
	.align		8
        /*0010*/ 	.dword	__unnamed_2
	.align		8
        /*0018*/ 	.dword	__unnamed_3
	.align		8
        /*0020*/ 	.dword	_ZN40_INTERNAL_f4605c5a_4_k_cu_b58ff670_330004cuda3std3__45__cpo5beginE
	.align		8
        /*0028*/ 	.dword	_ZN40_INTERNAL_f4605c5a_4_k_cu_b58ff670_330004cuda3std3__45__cpo3endE
	.align		8
        /*0030*/ 	.dword	_ZN40_INTERNAL_f4605c5a_4_k_cu_b58ff670_330004cuda3std3__45__cpo6cbeginE
	.align		8
        /*0038*/ 	.dword	_ZN40_INTERNAL_f4605c5a_4_k_cu_b58ff670_330004cuda3std3__45__cpo4cendE
	.align		8
        /*0040*/ 	.dword	_ZN40_INTERNAL_f4605c5a_4_k_cu_b58ff670_330004cuda3std3__442_GLOBAL__N__f4605c5a_4_k_cu_b58ff670_330006ignoreE
	.align		8
        /*0048*/ 	.dword	_ZN40_INTERNAL_f4605c5a_4_k_cu_b58ff670_330004cuda3std3__419piecewise_constructE
	.align		8
        /*0050*/ 	.dword	_ZN40_INTERNAL_f4605c5a_4_k_cu_b58ff670_330004cuda3std3__48in_placeE
	.align		8
        /*0058*/ 	.dword	_ZN40_INTERNAL_f4605c5a_4_k_cu_b58ff670_330004cuda3std6ranges3__45__cpo4swapE
	.align		8
        /*0060*/ 	.dword	_ZN40_INTERNAL_f4605c5a_4_k_cu_b58ff670_330004cuda3std6ranges3__45__cpo9iter_moveE
	.align		8
        /*0068*/ 	.dword	_ZN40_INTERNAL_f4605c5a_4_k_cu_b58ff670_330004cute7productE
	.align		8
        /*0070*/ 	.dword	_ZN40_INTERNAL_f4605c5a_4_k_cu_b58ff670_330004cute1_E
	.align		8
        /*0078*/ 	.dword	$str$25
	.align		8
        /*0080*/ 	.dword	$str$26
	.align		8
        /*0088*/ 	.dword	$str$27
	.align		8
        /*0090*/ 	.dword	$str$28


//--------------------- .text._ZN7cutlass13device_kernelINS_4gemm6kernel13GemmUniversalIN4cute5tupleIJiiiiEEENS1_10collective13CollectiveMmaINS1_35MainloopSm100TmaUmmaWarpSpecializedILi20ELi2ELi4ENS5_IJNS4_1CILi2EEENSA_ILi4EEENSA_ILi1EEEEEEEENS5_IJNSA_ILi64EEENSA_ILi256EEENSA_ILi32EEEEEENS_12float_e5m2_tENS5_IJlSD_lEEESK_SL_NS4_8TiledMMAINS4_8MMA_AtomIJNS4_10MMA_TraitsINS4_19SM100_MMA_F8F6F4_SSEJSK_SK_fSG_SH_NS4_17integral_constantINS4_4UMMA5MajorELSS_0EEEST_NSQ_INSR_7ScaleInELSU_0EEESV_EEEEEENS4_6LayoutINS5_IJSD_SD_SD_EEENS5_IJNSA_ILi0EEES10_S10_EEEEENS5_IJNS4_10UnderscoreES13_S13_EEEEENS4_23SM90_TMA_LOAD_MULTICASTENS4_14ComposedLayoutINS4_7SwizzleILi1ELi4ELi3EEENS4_18smem_ptr_flag_bitsILi8EEENSY_INS5_IJNSA_ILi8EEESI_EEENS5_IJSI_SD_EEEEEEEvNS4_8identityES16_S1G_vS1H_EENS_8epilogue10collective18CollectiveEpilogueINS1J_23Sm100TmaWarpSpecializedILi4ELi2ELi32ELb0ELb0EEEJSJ_NS5_IJNSY_ISG_SD_EES1O_EEESK_SL_SK_SL_NS1J_6fusion15FusionCallbacksIS1N_NS1Q_17LinearCombinationISK_fSK_fLNS_15FloatRoundStyleE2EEESJ_S1P_JEEENS4_5SM1004TMEM4LOAD26SM100_TMEM_LOAD_16dp32b32xENS4_13SM90_TMA_LOADENS17_INS18_ILi2ELi4ELi3EEES1B_NSY_INS5_IJS1C_SG_EEENS5_IJSG_SD_EEEEEEENS4_39AutoVectorizingCopyWithAssumedAlignmentILi128EEENS4_14SM90_TMA_STOREES25_S27_S27_EEEvvEEEEvNT_6ParamsE --------------------------
	.section	.text._ZN7cutlass13device_kernelINS_4gemm6kernel13GemmUniversalIN4cute5tupleIJiiiiEEENS1_10collective13CollectiveMmaINS1_35MainloopSm100TmaUmmaWarpSpecializedILi20ELi2ELi4ENS5_IJNS4_1CILi2EEENSA_ILi4EEENSA_ILi1EEEEEEEENS5_IJNSA_ILi64EEENSA_ILi256EEENSA_ILi32EEEEEENS_12float_e5m2_tENS5_IJlSD_lEEESK_SL_NS4_8TiledMMAINS4_8MMA_AtomIJNS4_10MMA_TraitsINS4_19SM100_MMA_F8F6F4_SSEJSK_SK_fSG_SH_NS4_17integral_constantINS4_4UMMA5MajorELSS_0EEEST_NSQ_INSR_7ScaleInELSU_0EEESV_EEEEEENS4_6LayoutINS5_IJSD_SD_SD_EEENS5_IJNSA_ILi0EEES10_S10_EEEEENS5_IJNS4_10UnderscoreES13_S13_EEEEENS4_23SM90_TMA_LOAD_MULTICASTENS4_14ComposedLayoutINS4_7SwizzleILi1ELi4ELi3EEENS4_18smem_ptr_flag_bitsILi8EEENSY_INS5_IJNSA_ILi8EEESI_EEENS5_IJSI_SD_EEEEEEEvNS4_8identityES16_S1G_vS1H_EENS_8epilogue10collective18CollectiveEpilogueINS1J_23Sm100TmaWarpSpecializedILi4ELi2ELi32ELb0ELb0EEEJSJ_NS5_IJNSY_ISG_SD_EES1O_EEESK_SL_SK_SL_NS1J_6fusion15FusionCallbacksIS1N_NS1Q_17LinearCombinationISK_fSK_fLNS_15FloatRoundStyleE2EEESJ_S1P_JEEENS4_5SM1004TMEM4LOAD26SM100_TMEM_LOAD_16dp32b32xENS4_13SM90_TMA_LOADENS17_INS18_ILi2ELi4ELi3EEES1B_NSY_INS5_IJS1C_SG_EEENS5_IJSG_SD_EEEEEEENS4_39AutoVectorizingCopyWithAssumedAlignmentILi128EEENS4_14SM90_TMA_STOREES25_S27_S27_EEEvvEEEEvNT_6ParamsE,"ax",@progbits
	.align	128
.text._ZN7cutlass13device_kernelINS_4gemm6kernel13GemmUniversalIN4cute5tupleIJiiiiEEENS1_10collective13CollectiveMmaINS1_35MainloopSm100TmaUmmaWarpSpecializedILi20ELi2ELi4ENS5_IJNS4_1CILi2EEENSA_ILi4EEENSA_ILi1EEEEEEEENS5_IJNSA_ILi64EEENSA_ILi256EEENSA_ILi32EEEEEENS_12float_e5m2_tENS5_IJlSD_lEEESK_SL_NS4_8TiledMMAINS4_8MMA_AtomIJNS4_10MMA_TraitsINS4_19SM100_MMA_F8F6F4_SSEJSK_SK_fSG_SH_NS4_17integral_constantINS4_4UMMA5MajorELSS_0EEEST_NSQ_INSR_7ScaleInELSU_0EEESV_EEEEEENS4_6LayoutINS5_IJSD_SD_SD_EEENS5_IJNSA_ILi0EEES10_S10_EEEEENS5_IJNS4_10UnderscoreES13_S13_EEEEENS4_23SM90_TMA_LOAD_MULTICASTENS4_14ComposedLayoutINS4_7SwizzleILi1ELi4ELi3EEENS4_18smem_ptr_flag_bitsILi8EEENSY_INS5_IJNSA_ILi8EEESI_EEENS5_IJSI_SD_EEEEEEEvNS4_8identityES16_S1G_vS1H_EENS_8epilogue10collective18CollectiveEpilogueINS1J_23Sm100TmaWarpSpecializedILi4ELi2ELi32ELb0ELb0EEEJSJ_NS5_IJNSY_ISG_SD_EES1O_EEESK_SL_SK_SL_NS1J_6fusion15FusionCallbacksIS1N_NS1Q_17LinearCombinationISK_fSK_fLNS_15FloatRoundStyleE2EEESJ_S1P_JEEENS4_5SM1004TMEM4LOAD26SM100_TMEM_LOAD_16dp32b32xENS4_13SM90_TMA_LOADENS17_INS18_ILi2ELi4ELi3EEES1B_NSY_INS5_IJS1C_SG_EEENS5_IJSG_SD_EEEEEEENS4_39AutoVectorizingCopyWithAssumedAlignmentILi128EEENS4_14SM90_TMA_STOREES25_S27_S27_EEEvvEEEEvNT_6ParamsE:
        .type           _ZN7cutlass13device_kernelINS_4gemm6kernel13GemmUniversalIN4cute5tupleIJiiiiEEENS1_10collective13CollectiveMmaINS1_35MainloopSm100TmaUmmaWarpSpecializedILi20ELi2ELi4ENS5_IJNS4_1CILi2EEENSA_ILi4EEENSA_ILi1EEEEEEEENS5_IJNSA_ILi64EEENSA_ILi256EEENSA_ILi32EEEEEENS_12float_e5m2_tENS5_IJlSD_lEEESK_SL_NS4_8TiledMMAINS4_8MMA_AtomIJNS4_10MMA_TraitsINS4_19SM100_MMA_F8F6F4_SSEJSK_SK_fSG_SH_NS4_17integral_constantINS4_4UMMA5MajorELSS_0EEEST_NSQ_INSR_7ScaleInELSU_0EEESV_EEEEEENS4_6LayoutINS5_IJSD_SD_SD_EEENS5_IJNSA_ILi0EEES10_S10_EEEEENS5_IJNS4_10UnderscoreES13_S13_EEEEENS4_23SM90_TMA_LOAD_MULTICASTENS4_14ComposedLayoutINS4_7SwizzleILi1ELi4ELi3EEENS4_18smem_ptr_flag_bitsILi8EEENSY_INS5_IJNSA_ILi8EEESI_EEENS5_IJSI_SD_EEEEEEEvNS4_8identityES16_S1G_vS1H_EENS_8epilogue10collective18CollectiveEpilogueINS1J_23Sm100TmaWarpSpecializedILi4ELi2ELi32ELb0ELb0EEEJSJ_NS5_IJNSY_ISG_SD_EES1O_EEESK_SL_SK_SL_NS1J_6fusion15FusionCallbacksIS1N_NS1Q_17LinearCombinationISK_fSK_fLNS_15FloatRoundStyleE2EEESJ_S1P_JEEENS4_5SM1004TMEM4LOAD26SM100_TMEM_LOAD_16dp32b32xENS4_13SM90_TMA_LOADENS17_INS18_ILi2ELi4ELi3EEES1B_NSY_INS5_IJS1C_SG_EEENS5_IJSG_SD_EEEEEEENS4_39AutoVectorizingCopyWithAssumedAlignmentILi128EEENS4_14SM90_TMA_STOREES25_S27_S27_EEEvvEEEEvNT_6ParamsE,@function
        .size           _ZN7cutlass13device_kernelINS_4gemm6kernel13GemmUniversalIN4cute5tupleIJiiiiEEENS1_10collective13CollectiveMmaINS1_35MainloopSm100TmaUmmaWarpSpecializedILi20ELi2ELi4ENS5_IJNS4_1CILi2EEENSA_ILi4EEENSA_ILi1EEEEEEEENS5_IJNSA_ILi64EEENSA_ILi256EEENSA_ILi32EEEEEENS_12float_e5m2_tENS5_IJlSD_lEEESK_SL_NS4_8TiledMMAINS4_8MMA_AtomIJNS4_10MMA_TraitsINS4_19SM100_MMA_F8F6F4_SSEJSK_SK_fSG_SH_NS4_17integral_constantINS4_4UMMA5MajorELSS_0EEEST_NSQ_INSR_7ScaleInELSU_0EEESV_EEEEEENS4_6LayoutINS5_IJSD_SD_SD_EEENS5_IJNSA_ILi0EEES10_S10_EEEEENS5_IJNS4_10UnderscoreES13_S13_EEEEENS4_23SM90_TMA_LOAD_MULTICASTENS4_14ComposedLayoutINS4_7SwizzleILi1ELi4ELi3EEENS4_18smem_ptr_flag_bitsILi8EEENSY_INS5_IJNSA_ILi8EEESI_EEENS5_IJSI_SD_EEEEEEEvNS4_8identityES16_S1G_vS1H_EENS_8epilogue10collective18CollectiveEpilogueINS1J_23Sm100TmaWarpSpecializedILi4ELi2ELi32ELb0ELb0EEEJSJ_NS5_IJNSY_ISG_SD_EES1O_EEESK_SL_SK_SL_NS1J_6fusion15FusionCallbacksIS1N_NS1Q_17LinearCombinationISK_fSK_fLNS_15FloatRoundStyleE2EEESJ_S1P_JEEENS4_5SM1004TMEM4LOAD26SM100_TMEM_LOAD_16dp32b32xENS4_13SM90_TMA_LOADENS17_INS18_ILi2ELi4ELi3EEES1B_NSY_INS5_IJS1C_SG_EEENS5_IJSG_SD_EEEEEEENS4_39AutoVectorizingCopyWithAssumedAlignmentILi128EEENS4_14SM90_TMA_STOREES25_S27_S27_EEEvvEEEEvNT_6ParamsE,(.L_x_226 - _ZN7cutlass13device_kernelINS_4gemm6kernel13GemmUniversalIN4cute5tupleIJiiiiEEENS1_10collective13CollectiveMmaINS1_35MainloopSm100TmaUmmaWarpSpecializedILi20ELi2ELi4ENS5_IJNS4_1CILi2EEENSA_ILi4EEENSA_ILi1EEEEEEEENS5_IJNSA_ILi64EEENSA_ILi256EEENSA_ILi32EEEEEENS_12float_e5m2_tENS5_IJlSD_lEEESK_SL_NS4_8TiledMMAINS4_8MMA_AtomIJNS4_10MMA_TraitsINS4_19SM100_MMA_F8F6F4_SSEJSK_SK_fSG_SH_NS4_17integral_constantINS4_4UMMA5MajorELSS_0EEEST_NSQ_INSR_7ScaleInELSU_0EEESV_EEEEEENS4_6LayoutINS5_IJSD_SD_SD_EEENS5_IJNSA_ILi0EEES10_S10_EEEEENS5_IJNS4_10UnderscoreES13_S13_EEEEENS4_23SM90_TMA_LOAD_MULTICASTENS4_14ComposedLayoutINS4_7SwizzleILi1ELi4ELi3EEENS4_18smem_ptr_flag_bitsILi8EEENSY_INS5_IJNSA_ILi8EEESI_EEENS5_IJSI_SD_EEEEEEEvNS4_8identityES16_S1G_vS1H_EENS_8epilogue10collective18CollectiveEpilogueINS1J_23Sm100TmaWarpSpecializedILi4ELi2ELi32ELb0ELb0EEEJSJ_NS5_IJNSY_ISG_SD_EES1O_EEESK_SL_SK_SL_NS1J_6fusion15FusionCallbacksIS1N_NS1Q_17LinearCombinationISK_fSK_fLNS_15FloatRoundStyleE2EEESJ_S1P_JEEENS4_5SM1004TMEM4LOAD26SM100_TMEM_LOAD_16dp32b32xENS4_13SM90_TMA_LOADENS17_INS18_ILi2ELi4ELi3EEES1B_NSY_INS5_IJS1C_SG_EEENS5_IJSG_SD_EEEEEEENS4_39AutoVectorizingCopyWithAssumedAlignmentILi128EEENS4_14SM90_TMA_STOREES25_S27_S27_EEEvvEEEEvNT_6ParamsE)
        .other          _ZN7cutlass13device_kernelINS_4gemm6kernel13GemmUniversalIN4cute5tupleIJiiiiEEENS1_10collective13CollectiveMmaINS1_35MainloopSm100TmaUmmaWarpSpecializedILi20ELi2ELi4ENS5_IJNS4_1CILi2EEENSA_ILi4EEENSA_ILi1EEEEEEEENS5_IJNSA_ILi64EEENSA_ILi256EEENSA_ILi32EEEEEENS_12float_e5m2_tENS5_IJlSD_lEEESK_SL_NS4_8TiledMMAINS4_8MMA_AtomIJNS4_10MMA_TraitsINS4_19SM100_MMA_F8F6F4_SSEJSK_SK_fSG_SH_NS4_17integral_constantINS4_4UMMA5MajorELSS_0EEEST_NSQ_INSR_7ScaleInELSU_0EEESV_EEEEEENS4_6LayoutINS5_IJSD_SD_SD_EEENS5_IJNSA_ILi0EEES10_S10_EEEEENS5_IJNS4_10UnderscoreES13_S13_EEEEENS4_23SM90_TMA_LOAD_MULTICASTENS4_14ComposedLayoutINS4_7SwizzleILi1ELi4ELi3EEENS4_18smem_ptr_flag_bitsILi8EEENSY_INS5_IJNSA_ILi8EEESI_EEENS5_IJSI_SD_EEEEEEEvNS4_8identityES16_S1G_vS1H_EENS_8epilogue10collective18CollectiveEpilogueINS1J_23Sm100TmaWarpSpecializedILi4ELi2ELi32ELb0ELb0EEEJSJ_NS5_IJNSY_ISG_SD_EES1O_EEESK_SL_SK_SL_NS1J_6fusion15FusionCallbacksIS1N_NS1Q_17LinearCombinationISK_fSK_fLNS_15FloatRoundStyleE2EEESJ_S1P_JEEENS4_5SM1004TMEM4LOAD26SM100_TMEM_LOAD_16dp32b32xENS4_13SM90_TMA_LOADENS17_INS18_ILi2ELi4ELi3EEES1B_NSY_INS5_IJS1C_SG_EEENS5_IJSG_SD_EEEEEEENS4_39AutoVectorizingCopyWithAssumedAlignmentILi128EEENS4_14SM90_TMA_STOREES25_S27_S27_EEEvvEEEEvNT_6ParamsE,@"STO_CUDA_ENTRY STV_DEFAULT"
_ZN7cutlass13device_kernelINS_4gemm6kernel13GemmUniversalIN4cute5tupleIJiiiiEEENS1_10collective13CollectiveMmaINS1_35MainloopSm100TmaUmmaWarpSpecializedILi20ELi2ELi4ENS5_IJNS4_1CILi2EEENSA_ILi4EEENSA_ILi1EEEEEEEENS5_IJNSA_ILi64EEENSA_ILi256EEENSA_ILi32EEEEEENS_12float_e5m2_tENS5_IJlSD_lEEESK_SL_NS4_8TiledMMAINS4_8MMA_AtomIJNS4_10MMA_TraitsINS4_19SM100_MMA_F8F6F4_SSEJSK_SK_fSG_SH_NS4_17integral_constantINS4_4UMMA5MajorELSS_0EEEST_NSQ_INSR_7ScaleInELSU_0EEESV_EEEEEENS4_6LayoutINS5_IJSD_SD_SD_EEENS5_IJNSA_ILi0EEES10_S10_EEEEENS5_IJNS4_10UnderscoreES13_S13_EEEEENS4_23SM90_TMA_LOAD_MULTICASTENS4_14ComposedLayoutINS4_7SwizzleILi1ELi4ELi3EEENS4_18smem_ptr_flag_bitsILi8EEENSY_INS5_IJNSA_ILi8EEESI_EEENS5_IJSI_SD_EEEEEEEvNS4_8identityES16_S1G_vS1H_EENS_8epilogue10collective18CollectiveEpilogueINS1J_23Sm100TmaWarpSpecializedILi4ELi2ELi32ELb0ELb0EEEJSJ_NS5_IJNSY_ISG_SD_EES1O_EEESK_SL_SK_SL_NS1J_6fusion15FusionCallbacksIS1N_NS1Q_17LinearCombinationISK_fSK_fLNS_15FloatRoundStyleE2EEESJ_S1P_JEEENS4_5SM1004TMEM4LOAD26SM100_TMEM_LOAD_16dp32b32xENS4_13SM90_TMA_LOADENS17_INS18_ILi2ELi4ELi3EEES1B_NSY_INS5_IJS1C_SG_EEENS5_IJSG_SD_EEEEEEENS4_39AutoVectorizingCopyWithAssumedAlignmentILi128EEENS4_14SM90_TMA_STOREES25_S27_S27_EEEvvEEEEvNT_6ParamsE:
[----:B------:R-:W1:Y:S01]  /*0000*/  LDC R1, c[0x0][0x37c] ;  /* 0x0000df00ff017b82 */ /* 0x000e620000000800 */
[----:B------:R-:W2:Y:S01]  /*0010*/  S2R R97, SR_TID.X ;  /* 0x0000000000617919 */ /* 0x000ea20000002100 */
[----:B------:R-:W3:Y:S01]  /*0020*/  LDCU.64 UR8, c[0x0][0x890] ;  /* 0x00011200ff0877ac */ /* 0x000ee20008000a00 */
[----:B------:R-:W-:Y:S02]  /*0030*/  PRMT R89, RZ, 0x7610, R89 ;  /* 0x00007610ff597816 */ /* 0x000fe40000000059 */
[----:B------:R-:W-:Y:S02]  /*0040*/  ELECT P3, URZ, PT ;  /* 0x0000000000ff782f */ /* 0x000fe40003860000 */
[----:B---3--:R-:W-:-:S04]  /*0050*/  ISETP.NE.U32.AND P0, PT, RZ, UR8, PT ;  /* 0x00000008ff007c0c */ /* 0x008fc8000bf05070 */
[----:B------:R-:W-:Y:S02]  /*0060*/  ISETP.NE.AND.EX P1, PT, RZ, UR9, PT, P0 ;  /* 0x00000009ff007c0c */ /* 0x000fe4000bf25300 */
[----:B--2---:R-:W-:-:S05]  /*0070*/  SHF.R.U32.HI R90, RZ, 0x5, R97 ;  /* 0x00000005ff5a7819 */ /* 0x004fca0000011661 */
[----:B------:R-:W2:Y:S02]  /*0080*/  SHFL.IDX PT, R0, R90, RZ, 0x1f ;  /* 0x00001fff5a007589 */ /* 0x000ea400000e0000 */
[----:B--2---:R-:W-:-:S04]  /*0090*/  R2UR UR17, R0 ;  /* 0x00000000001172ca */ /* 0x004fc800000e0000 */
[----:B-1----:R-:W-:Y:S05]  /*00a0*/  @P1 BRA `(.L_x_0) ;  /* 0x0000000000301947 */ /* 0x002fea0003800000 */
[----:B------:R-:W1:Y:S02]  /*00b0*/  LDCU.64 UR4, c[0x0][0x888] ;  /* 0x00011100ff0477ac */ /* 0x000e640008000a00 */
[----:B-1----:R-:W-:-:S04]  /*00c0*/  UISETP.NE.U32.AND UP0, UPT, UR4, URZ, UPT ;  /* 0x000000ff0400728c */ /* 0x002fc8000bf05070 */
[----:B------:R-:W-:-:S09]  /*00d0*/  UISETP.NE.AND.EX UP0, UPT, UR5, URZ, UPT, UP0 ;  /* 0x000000ff0500728c */ /* 0x000fd2000bf05300 */
[----:B------:R-:W-:Y:S05]  /*00e0*/  BRA.U !UP0, `(.L_x_1) ;  /* 0x0000000108147547 */ /* 0x000fea000b800000 */
[----:B------:R-:W1:Y:S01]  /*00f0*/  LDC.64 R2, c[0x0][0x888] ;  /* 0x00022200ff027b82 */ /* 0x000e620000000a00 */
[----:B------:R-:W1:Y:S02]  /*0100*/  LDCU.64 UR4, c[0x0][0x358] ;  /* 0x00006b00ff0477ac */ /* 0x000e640008000a00 */
[----:B-1----:R1:W5:Y:S01]  /*0110*/  LDG.E R41, desc[UR4][R2.64] ;  /* 0x0000000402297981 */ /* 0x002362000c1e1900 */
[----:B------:R-:W-:Y:S01]  /*0120*/  HFMA2 R89, -RZ, RZ, 0, 5.9604644775390625e-08 ;  /* 0x00000001ff597431 */ /* 0x000fe200000001ff */
[----:B------:R-:W-:Y:S05]  /*0130*/  BRA `(.L_x_0) ;  /* 0x00000000000c7947 */ /* 0x000fea0003800000 */
.L_x_1:
[----:B------:R-:W1:Y:S01]  /*0140*/  LDCU UR4, c[0x0][0x880] ;  /* 0x00011000ff0477ac */ /* 0x000e620008000800 */
[----:B------:R-:W-:Y:S01]  /*0150*/  HFMA2 R89, -RZ, RZ, 0, 5.9604644775390625e-08 ;  /* 0x00000001ff597431 */ /* 0x000fe200000001ff */
[----:B-1----:R-:W-:-:S07]  /*0160*/  MOV R41, UR4 ;  /* 0x0000000400297c02 */ /* 0x002fce0008000f00 */
.L_x_0:
[----:B------:R-:W2:Y:S02]  /*0170*/  LDCU.64 UR4, c[0x0][0x8b0] ;  /* 0x00011600ff0477ac */ /* 0x000ea40008000a00 */
[----:B--2---:R-:W-:-:S04]  /*0180*/  UISETP.NE.U32.AND UP0, UPT, UR4, URZ, UPT ;  /* 0x000000ff0400728c */ /* 0x004fc8000bf05070 */
[----:B------:R-:W-:-:S09]  /*0190*/  UISETP.NE.AND.EX UP0, UPT, UR5, URZ, UPT, UP0 ;  /* 0x000000ff0500728c */ /* 0x000fd2000bf05300 */
[----:B------:R-:W-:Y:S05]  /*01a0*/  BRA.U UP0, `(.L_x_2) ;  /* 0x0000000100287547 */ /* 0x000fea000b800000 */
[----:B------:R-:W2:Y:S02]  /*01b0*/  LDCU.64 UR4, c[0x0][0x8a8] ;  /* 0x00011500ff0477ac */ /* 0x000ea40008000a00 */
[----:B--2---:R-:W-:-:S04]  /*01c0*/  UISETP.NE.U32.AND UP0, UPT, UR4, URZ, UPT ;  /* 0x000000ff0400728c */ /* 0x004fc8000bf05070 */
[----:B------:R-:W-:-:S09]  /*01d0*/  UISETP.NE.AND.EX UP0, UPT, UR5, URZ, UPT, UP0 ;  /* 0x000000ff0500728c */ /* 0x000fd2000bf05300 */
[----:B------:R-:W-:Y:S05]  /*01e0*/  BRA.U !UP0, `(.L_x_3) ;  /* 0x0000000108107547 */ /* 0x000fea000b800000 */
[----:B------:R-:W2:Y:S01]  /*01f0*/  LDC.64 R38, c[0x0][0x8a8] ;  /* 0x00022a00ff267b82 */ /* 0x000ea20000000a00 */
[----:B------:R-:W2:Y:S02]  /*0200*/  LDCU.64 UR4, c[0x0][0x358] ;  /* 0x00006b00ff0477ac */ /* 0x000ea40008000a00 */
[----:B--2---:R2:W5:Y:S01]  /*0210*/  LDG.E R38, desc[UR4][R38.64] ;  /* 0x0000000426267981 */ /* 0x004562000c1e1900 */
[----:B------:R-:W-:Y:S05]  /*0220*/  BRA `(.L_x_2) ;  /* 0x0000000000087947 */ /* 0x000fea0003800000 */
.L_x_3:
[----:B------:R-:W2:Y:S02]  /*0230*/  LDCU UR4, c[0x0][0x8a0] ;  /* 0x00011400ff0477ac */ /* 0x000ea40008000800 */
[----:B--2---:R-:W-:Y:S02]  /*0240*/  MOV R38, UR4 ;  /* 0x0000000400267c02 */ /* 0x004fe40008000f00 */
.L_x_2:
[----:B------:R-:W-:Y:S01]  /*0250*/  IMAD.U32 R0, RZ, RZ, UR17 ;  /* 0x00000011ff007e24 */ /* 0x000fe2000f8e00ff */
[----:B------:R-:W-:Y:S04]  /*0260*/  BSSY.RECONVERGENT B0, `(.L_x_4) ;  /* 0x000000c000007945 */ /* 0x000fe80003800200 */
[C---:B------:R-:W-:Y:S02]  /*0270*/  ISETP.NE.OR P2, PT, R0.reuse, 0x1, !P3 ;  /* 0x000000010000780c */ /* 0x040fe40005f45670 */
[----:B------:R-:W-:-:S11]  /*0280*/  ISETP.NE.OR P1, PT, R0, 0x3, !P3 ;  /* 0x000000030000780c */ /* 0x000fd60005f25670 */
[----:B------:R-:W-:Y:S05]  /*0290*/  @P2 BRA `(.L_x_5) ;  /* 0x0000000000202947 */ /* 0x000fea0003800000 */
[----:B------:R-:W3:Y:S02]  /*02a0*/  LDCU.64 UR4, c[0x0][0x348] ;  /* 0x00006900ff0477ac */ /* 0x000ee40008000a00 */
[----:B---3--:R-:W-:Y:S02]  /*02b0*/  UIADD3 UR6, UP1, UPT, UR4, 0x80, URZ ;  /* 0x0000008004067890 */ /* 0x008fe4000ff3e0ff */
[----:B------:R-:W-:Y:S02]  /*02c0*/  UIADD3 UR4, UP0, UPT, UR4, 0x180, URZ ;  /* 0x0000018004047890 */ /* 0x000fe4000ff1e0ff */
[----:B------:R-:W-:Y:S02]  /*02d0*/  UIADD3.X UR7, UPT, UPT, URZ, UR5, URZ, UP1, !UPT ;  /* 0x00000005ff077290 */ /* 0x000fe40008ffe4ff */
[----:B------:R-:W-:-:S07]  /*02e0*/  UIADD3.X UR5, UPT, UPT, URZ, UR5, URZ, UP0, !UPT ;  /* 0x00000005ff057290 */ /* 0x000fce00087fe4ff */
[----:B------:R3:W-:Y:S02]  /*02f0*/  UTMACCTL.PF [UR6] ;  /* 0x00000000060079b9 */ /* 0x0007e40008040000 */
[----:B------:R3:W-:Y:S02]  /*0300*/  UTMACCTL.PF [UR4] ;  /* 0x00000000040079b9 */ /* 0x0007e40008040000 */
[----:B---3--:R-:W-:Y:S01]  /*0310*/  NOP ;  /* 0x0000000000007918 */ /* 0x008fe20000000000 */
.L_x_5:
[----:B------:R-:W-:Y:S05]  /*0320*/  BSYNC.RECONVERGENT B0 ;  /* 0x0000000000007941 */ /* 0x000fea0003800200 */
.L_x_4:
[----:B------:R-:W-:Y:S04]  /*0330*/  BSSY.RECONVERGENT B0, `(.L_x_6) ;  /* 0x000000a000007945 */ /* 0x000fe80003800200 */
        /* <DEDUP_REMOVED lines=9> */
.L_x_7:
[----:B------:R-:W-:Y:S05]  /*03d0*/  BSYNC.RECONVERGENT B0 ;  /* 0x0000000000007941 */ /* 0x000fea0003800200 */
.L_x_6:
[----:B------:R-:W3:Y:S01]  /*03e0*/  LDCU.64 UR4, c[0x0][0x888] ;  /* 0x00011100ff0477ac */ /* 0x000ee20008000a00 */
[----:B------:R-:W-:Y:S01]  /*03f0*/  ISETP.NE.AND.EX P0, PT, RZ, UR9, PT, P0 ;  /* 0x00000009ff007c0c */ /* 0x000fe2000bf05300 */
[----:B------:R-:W-:Y:S01]  /*0400*/  UPLOP3.LUT UP5, UPT, UPT, UPT, UPT, 0x80, 0x8 ;  /* 0x000000000008789c */ /* 0x000fe20003faf070 */
[----:B---3--:R-:W-:-:S04]  /*0410*/  ISETP.NE.U32.AND P1, PT, RZ, UR4, PT ;  /* 0x00000004ff007c0c */ /* 0x008fc8000bf25070 */
[----:B------:R-:W-:-:S13]  /*0420*/  ISETP.NE.AND.EX P1, PT, RZ, UR5, PT, P1 ;  /* 0x00000005ff007c0c */ /* 0x000fda000bf25310 */
[----:B------:R-:W-:Y:S05]  /*0430*/  @P1 BRA P0, `(.L_x_8) ;  /* 0x0000000000281947 */ /* 0x000fea0000000000 */
[----:B------:R-:W-:Y:S01]  /*0440*/  UISETP.NE.U32.AND UP0, UPT, UR8, URZ, UPT ;  /* 0x000000ff0800728c */ /* 0x000fe2000bf05070 */
[----:B-----5:R-:W-:Y:S01]  /*0450*/  FSETP.NEU.AND P0, PT, R41, RZ, PT ;  /* 0x000000ff2900720b */ /* 0x020fe20003f0d000 */
[----:B------:R-:W-:Y:S02]  /*0460*/  UISETP.NE.U32.AND UP2, UPT, UR4, URZ, UPT ;  /* 0x000000ff0400728c */ /* 0x000fe4000bf45070 */
[----:B------:R-:W-:Y:S02]  /*0470*/  UISETP.NE.AND.EX UP1, UPT, UR9, URZ, UPT, UP0 ;  /* 0x000000ff0900728c */ /* 0x000fe4000bf25300 */
[----:B------:R-:W-:-:S04]  /*0480*/  UISETP.NE.AND.EX UP0, UPT, UR5, URZ, UPT, UP2 ;  /* 0x000000ff0500728c */ /* 0x000fc8000bf05320 */
[----:B------:R-:W-:-:S04]  /*0490*/  USEL UR4, URZ, 0xffffffff, UP0 ;  /* 0xffffffffff047887 */ /* 0x000fc80008000000 */
[----:B------:R-:W-:Y:S01]  /*04a0*/  VOTEU.ANY UP0, P0 ;  /* 0x0000000000ff7886 */ /* 0x000fe20000000100 */
[----:B------:R-:W-:-:S04]  /*04b0*/  @!UP1 USEL UR4, URZ, 0xffffffff, UP0 ;  /* 0xffffffffff049887 */ /* 0x000fc80008000000 */
[----:B------:R-:W-:-:S04]  /*04c0*/  ULOP3.LUT UR4, UR4, 0x1, URZ, 0xc0, !UPT ;  /* 0x0000000104047892 */ /* 0x000fc8000f8ec0ff */
[----:B------:R-:W-:-:S11]  /*04d0*/  UISETP.NE.U32.AND UP5, UPT, UR4, 0x1, UPT ;  /* 0x000000010400788c */ /* 0x000fd6000bfa5070 */
.L_x_8:
[----:B-1----:R-:W1:Y:S01]  /*04e0*/  SHFL.IDX PT, R2, R90, RZ, 0x1f ;  /* 0x00001fff5a027589 */ /* 0x002e6200000e0000 */
[----:B------:R-:W-:-:S04]  /*04f0*/  UISETP.NE.AND UP0, UPT, UR17, 0x2, UPT ;  /* 0x000000021100788c */ /* 0x000fc8000bf05270 */
[----:B------:R-:W-:Y:S01]  /*0500*/  USEL UR48, URZ, 0x1, UP0 ;  /* 0x00000001ff307887 */ /* 0x000fe20008000000 */
[----:B-1----:R-:W-:-:S13]  /*0510*/  ISETP.NE.AND P0, PT, R2, RZ, PT ;  /* 0x000000ff0200720c */ /* 0x002fda0003f05270 */
[----:B------:R-:W-:Y:S05]  /*0520*/  @P0 BRA `(.L_x_9) ;  /* 0x0000000000e40947 */ /* 0x000fea0003800000 */
[----:B------:R-:W-:Y:S01]  /*0530*/  ELECT P0, URZ, PT ;  /* 0x0000000000ff782f */ /* 0x000fe20003800000 */
[----:B------:R-:W-:-:S12]  /*0540*/  BSSY.RECONVERGENT B0, `(.L_x_9) ;  /* 0x0000037000007945 */ /* 0x000fd80003800200 */
[----:B------:R-:W-:Y:S05]  /*0550*/  @!P0 BRA `(.L_x_10) ;  /* 0x0000000000d48947 */ /* 0x000fea0003800000 */
[----:B------:R-:W1:Y:S01]  /*0560*/  S2UR UR4, SR_CgaCtaId ;  /* 0x00000000000479c3 */ /* 0x000e620000008800 */
[----:B------:R-:W-:Y:S01]  /*0570*/  UMOV UR5, 0x400 ;  /* 0x0000040000057882 */ /* 0x000fe20000000000 */
[----:B------:R-:W-:Y:S01]  /*0580*/  UMOV UR8, 0x1 ;  /* 0x0000000100087882 */ /* 0x000fe20000000000 */
[----:B------:R-:W-:Y:S01]  /*0590*/  UMOV UR6, 0x5 ;  /* 0x0000000500067882 */ /* 0x000fe20000000000 */
[----:B------:R-:W-:-:S04]  /*05a0*/  UIADD3 UR8, UPT, UPT, -UR8, 0x100000, URZ ;  /* 0x0010000008087890 */ /* 0x000fc8000fffe1ff */
[----:B------:R-:W-:Y:S02]  /*05b0*/  USHF.L.U32 UR9, UR8, 0xb, URZ ;  /* 0x0000000b08097899 */ /* 0x000fe400080006ff */
[----:B------:R-:W-:Y:S02]  /*05c0*/  USHF.L.U32 UR8, UR8, 0x1, URZ ;  /* 0x0000000108087899 */ /* 0x000fe400080006ff */
[----:B------:R-:W-:-:S04]  /*05d0*/  UIADD3 UR6, UPT, UPT, -UR6, 0x100000, URZ ;  /* 0x0010000006067890 */ /* 0x000fc8000fffe1ff */
[----:B------:R-:W-:Y:S02]  /*05e0*/  USHF.L.U32 UR7, UR6, 0xb, URZ ;  /* 0x0000000b06077899 */ /* 0x000fe400080006ff */
[----:B------:R-:W-:Y:S02]  /*05f0*/  USHF.L.U32 UR6, UR6, 0x1, URZ ;  /* 0x0000000106067899 */ /* 0x000fe400080006ff */
[----:B-1----:R-:W-:Y:S01]  /*0600*/  ULEA UR4, UR4, UR5, 0x18 ;  /* 0x0000000504047291 */ /* 0x002fe2000f8ec0ff */
[----:B------:R-:W1:Y:S11]  /*0610*/  FENCE.VIEW.ASYNC.S ;  /* 0x00000000000073c6 */ /* 0x000e760000000000 */
[----:B-1----:R1:W3:Y:S01]  /*0620*/  SYNCS.EXCH.64 URZ, [UR4], UR8 ;  /* 0x0000000804ff75b2 */ /* 0x0022e20008000100 */
[----:B------:R1:W4:Y:S01]  /*0630*/  SYNCS.EXCH.64 URZ, [UR4+0xa0], UR6 ;  /* 0x0000a00604ff75b2 */ /* 0x0003220008000100 */
[----:B------:R1:W1:Y:S01]  /*0640*/  SYNCS.EXCH.64 URZ, [UR4+0x8], UR8 ;  /* 0x0000080804ff75b2 */ /* 0x0002620008000100 */
        /* <DEDUP_REMOVED lines=37> */
[----:B---34-:R-:W-:Y:S01]  /*08a0*/  NOP ;  /* 0x0000000000007918 */ /* 0x018fe20000000000 */
.L_x_10:
[----:B-1----:R-:W-:Y:S05]  /*08b0*/  BSYNC.RECONVERGENT B0 ;  /* 0x0000000000007941 */ /* 0x002fea0003800200 */
.L_x_9:
[----:B------:R-:W1:Y:S01]  /*08c0*/  SHFL.IDX PT, R2, R90, RZ, 0x1f ;  /* 0x00001fff5a027589 */ /* 0x000e6200000e0000 */
[----:B------:R-:W-:Y:S01]  /*08d0*/  NOP ;  /* 0x0000000000007918 */ /* 0x000fe20000000000 */
[----:B-1----:R-:W-:-:S13]  /*08e0*/  ISETP.NE.AND P0, PT, R2, 0x1, PT ;  /* 0x000000010200780c */ /* 0x002fda0003f05270 */
[----:B------:R-:W-:Y:S05]  /*08f0*/  @P0 BRA `(.L_x_11) ;  /* 0x0000000000580947 */ /* 0x000fea0003800000 */
        /* <DEDUP_REMOVED lines=9> */
[----:B------:R-:W-:Y:S01]  /*0990*/  USHF.L.U32 UR6, UR6, 0x1, URZ ;  /* 0x0000000106067899 */ /* 0x000fe200080006ff */
[----:B------:R-:W-:Y:S01]  /*09a0*/  ELECT P0, URZ, PT ;  /* 0x0000000000ff782f */ /* 0x000fe20003800000 */
[----:B-1----:R-:W-:Y:S01]  /*09b0*/  ULEA UR4, UR4, UR5, 0x18 ;  /* 0x0000000504047291 */ /* 0x002fe2000f8ec0ff */
[----:B------:R-:W1:Y:S11]  /*09c0*/  FENCE.VIEW.ASYNC.S ;  /* 0x00000000000073c6 */ /* 0x000e760000000000 */
[----:B-1----:R1:W3:Y:S01]  /*09d0*/  SYNCS.EXCH.64 URZ, [UR4+0x140], UR8 ;  /* 0x0001400804ff75b2 */ /* 0x0022e20008000100 */
[----:B------:R1:W4:Y:S01]  /*09e0*/  SYNCS.EXCH.64 URZ, [UR4+0x160], UR6 ;  /* 0x0001600604ff75b2 */ /* 0x0003220008000100 */
[----:B------:R1:W1:Y:S01]  /*09f0*/  SYNCS.EXCH.64 URZ, [UR4+0x148], UR8 ;  /* 0x0001480804ff75b2 */ /* 0x0002620008000100 */
[----:B------:R1:W1:Y:S01]  /*0a00*/  SYNCS.EXCH.64 URZ, [UR4+0x168], UR6 ;  /* 0x0001680604ff75b2 */ /* 0x0002620008000100 */
[----:B------:R1:W1:Y:S01]  /*0a10*/  SYNCS.EXCH.64 URZ, [UR4+0x150], UR8 ;  /* 0x0001500804ff75b2 */ /* 0x0002620008000100 */
[----:B------:R1:W1:Y:S01]  /*0a20*/  SYNCS.EXCH.64 URZ, [UR4+0x170], UR6 ;  /* 0x0001700604ff75b2 */ /* 0x0002620008000100 */
[----:B------:R1:W1:Y:S01]  /*0a30*/  SYNCS.EXCH.64 URZ, [UR4+0x158], UR8 ;  /* 0x0001580804ff75b2 */ /* 0x0002620008000100 */
[----:B------:R1:W1:Y:S01]  /*0a40*/  SYNCS.EXCH.64 URZ, [UR4+0x178], UR6 ;  /* 0x0001780604ff75b2 */ /* 0x0002620008000100 */
[----:B------:R-:W-:Y:S01]  /*0a50*/  NOP ;  /* 0x0000000000007918 */ /* 0x000fe20000000000 */
.L_x_11:
[----:B------:R-:W2:Y:S01]  /*0a60*/  SHFL.IDX PT, R2, R90, RZ, 0x1f ;  /* 0x00001fff5a027589 */ /* 0x000ea200000e0000 */
[----:B------:R-:W-:Y:S01]  /*0a70*/  NOP ;  /* 0x0000000000007918 */ /* 0x000fe20000000000 */
[----:B--2---:R-:W-:-:S13]  /*0a80*/  ISETP.NE.AND P0, PT, R2, 0x3, PT ;  /* 0x000000030200780c */ /* 0x004fda0003f05270 */
[----:B------:R-:W-:Y:S05]  /*0a90*/  @P0 BRA `(.L_x_12) ;  /* 0x0000000000300947 */ /* 0x000fea0003800000 */
[----:B-1----:R-:W1:Y:S01]  /*0aa0*/  S2UR UR4, SR_CgaCtaId ;  /* 0x00000000000479c3 */ /* 0x002e620000008800 */
[----:B------:R-:W-:Y:S01]  /*0ab0*/  UMOV UR6, 0x400 ;  /* 0x0000040000067882 */ /* 0x000fe20000000000 */
[----:B------:R-:W-:Y:S01]  /*0ac0*/  UMOV UR5, 0x20 ;  /* 0x0000002000057882 */ /* 0x000fe20000000000 */
[----:B------:R-:W-:Y:S01]  /*0ad0*/  ELECT P0, URZ, PT ;  /* 0x0000000000ff782f */ /* 0x000fe20003800000 */
[----:B-1----:R-:W-:Y:S02]  /*0ae0*/  ULEA UR6, UR4, UR6, 0x18 ;  /* 0x0000000604067291 */ /* 0x002fe4000f8ec0ff */
[----:B------:R-:W-:-:S04]  /*0af0*/  UIADD3 UR4, UPT, UPT, -UR5, 0x100000, URZ ;  /* 0x0010000005047890 */ /* 0x000fc8000fffe1ff */
[----:B------:R-:W-:Y:S02]  /*0b00*/  USHF.L.U32 UR5, UR4, 0xb, URZ ;  /* 0x0000000b04057899 */ /* 0x000fe400080006ff */
[----:B------:R-:W-:Y:S01]  /*0b10*/  USHF.L.U32 UR4, UR4, 0x1, URZ ;  /* 0x0000000104047899 */ /* 0x000fe200080006ff */
[----:B------:R-:W1:Y:S11]  /*0b20*/  FENCE.VIEW.ASYNC.S ;  /* 0x00000000000073c6 */ /* 0x000e760000000000 */
[----:B-1----:R2:W1:Y:S01]  /*0b30*/  SYNCS.EXCH.64 URZ, [UR6+0x180], UR4 ;  /* 0x0001800406ff75b2 */ /* 0x0024620008000100 */
[----:B------:R2:W1:Y:S02]  /*0b40*/  SYNCS.EXCH.64 URZ, [UR6+0x188], UR4 ;  /* 0x0001880406ff75b2 */ /* 0x0004640008000100 */
[----:B--2---:R-:W-:Y:S01]  /*0b50*/  NOP ;  /* 0x0000000000007918 */ /* 0x004fe20000000000 */
.L_x_12:
[----:B------:R-:W2:Y:S01]  /*0b60*/  SHFL.IDX PT, R2, R90, RZ, 0x1f ;  /* 0x00001fff5a027589 */ /* 0x000ea200000e0000 */
[----:B------:R-:W-:Y:S01]  /*0b70*/  NOP ;  /* 0x0000000000007918 */ /* 0x000fe20000000000 */
[----:B--2---:R-:W-:-:S13]  /*0b80*/  ISETP.NE.AND P0, PT, R2, 0x4, PT ;  /* 0x000000040200780c */ /* 0x004fda0003f05270 */
[----:B------:R-:W-:Y:S05]  /*0b90*/  @P0 BRA `(.L_x_13) ;  /* 0x00000000004c0947 */ /* 0x000fea0003800000 */
[----:B-1----:R-:W1:Y:S01]  /*0ba0*/  S2UR UR6, SR_CgaCtaId ;  /* 0x00000000000679c3 */ /* 0x002e620000008800 */
[----:B------:R-:W-:Y:S01]  /*0bb0*/  UMOV UR4, 0x720 ;  /* 0x0000072000047882 */ /* 0x000fe20000000000 */
[----:B------:R-:W-:Y:S01]  /*0bc0*/  UMOV UR5, 0x400 ;  /* 0x0000040000057882 */ /* 0x000fe20000000000 */
[----:B------:R-:W-:Y:S01]  /*0bd0*/  USEL UR4, UR4, 0x620, UP5 ;  /* 0x0000062004047887 */ /* 0x000fe2000a800000 */
[----:B------:R-:W-:Y:S01]  /*0be0*/  UMOV UR8, 0x1 ;  /* 0x0000000100087882 */ /* 0x000fe20000000000 */
[----:B------:R-:W-:Y:S01]  /*0bf0*/  ELECT P0, URZ, PT ;  /* 0x0000000000ff782f */ /* 0x000fe20003800000 */
[----:B------:R-:W-:-:S04]  /*0c00*/  UIADD3 UR8, UPT, UPT, -UR8, 0x100000, URZ ;  /* 0x0010000008087890 */ /* 0x000fc8000fffe1ff */
[----:B------:R-:W-:Y:S02]  /*0c10*/  USHF.L.U32 UR9, UR8, 0xb, URZ ;  /* 0x0000000b08097899 */ /* 0x000fe400080006ff */
[----:B------:R-:W-:Y:S02]  /*0c20*/  USHF.L.U32 UR8, UR8, 0x1, URZ ;  /* 0x0000000108087899 */ /* 0x000fe400080006ff */
[----:B-1----:R-:W-:Y:S02]  /*0c30*/  ULEA UR6, UR6, UR5, 0x18 ;  /* 0x0000000506067291 */ /* 0x002fe4000f8ec0ff */
[----:B------:R-:W-:-:S04]  /*0c40*/  UIADD3 UR4, UPT, UPT, -UR4, 0x100000, URZ ;  /* 0x0010000004047890 */ /* 0x000fc8000fffe1ff */
[----:B------:R-:W-:Y:S02]  /*0c50*/  USHF.L.U32 UR5, UR4, 0xb, URZ ;  /* 0x0000000b04057899 */ /* 0x000fe400080006ff */
[----:B------:R-:W-:Y:S01]  /*0c60*/  USHF.L.U32 UR4, UR4, 0x1, URZ ;  /* 0x0000000104047899 */ /* 0x000fe200080006ff */
[----:B------:R-:W1:Y:S03]  /*0c70*/  FENCE.VIEW.ASYNC.S ;  /* 0x00000000000073c6 */ /* 0x000e660000000000 */
[----:B-1----:R2:W1:Y:S08]  /*0c80*/  SYNCS.EXCH.64 URZ, [UR6+0x190], UR8 ;  /* 0x0001900806ff75b2 */ /* 0x0024700008000100 */
[----:B------:R2:W1:Y:S01]  /*0c90*/  SYNCS.EXCH.64 URZ, [UR6+0x1a0], UR4 ;  /* 0x0001a00406ff75b2 */ /* 0x0004620008000100 */
[----:B------:R2:W1:Y:S01]  /*0ca0*/  SYNCS.EXCH.64 URZ, [UR6+0x198], UR8 ;  /* 0x0001980806ff75b2 */ /* 0x0004620008000100 */
[----:B------:R2:W1:Y:S02]  /*0cb0*/  SYNCS.EXCH.64 URZ, [UR6+0x1a8], UR4 ;  /* 0x0001a80406ff75b2 */ /* 0x0004640008000100 */
[----:B--2---:R-:W-:Y:S01]  /*0cc0*/  NOP ;  /* 0x0000000000007918 */ /* 0x004fe20000000000 */
.L_x_13:
[----:B------:R-:W2:Y:S01]  /*0cd0*/  SHFL.IDX PT, R2, R90, RZ, 0x1f ;  /* 0x00001fff5a027589 */ /* 0x000ea200000e0000 */
[----:B------:R-:W-:Y:S01]  /*0ce0*/  NOP ;  /* 0x0000000000007918 */ /* 0x000fe20000000000 */
[----:B--2---:R-:W-:-:S13]  /*0cf0*/  ISETP.NE.AND P0, PT, R2, 0x5, PT ;  /* 0x000000050200780c */ /* 0x004fda0003f05270 */
[----:B------:R-:W-:Y:S05]  /*0d00*/  @P0 BRA `(.L_x_14) ;  /* 0x0000000000580947 */ /* 0x000fea0003800000 */
[----:B-1----:R-:W1:Y:S01]  /*0d10*/  S2UR UR4, SR_CgaCtaId ;  /* 0x00000000000479c3 */ /* 0x002e620000008800 */
        /* <DEDUP_REMOVED lines=12> */
[----:B-1----:R2:W1:Y:S01]  /*0de0*/  SYNCS.EXCH.64 URZ, [UR4+0x1b0], UR8 ;  /* 0x0001b00804ff75b2 */ /* 0x0024620008000100 */
[----:B------:R2:W1:Y:S01]  /*0df0*/  SYNCS.EXCH.64 URZ, [UR4+0x1d0], UR6 ;  /* 0x0001d00604ff75b2 */ /* 0x0004620008000100 */
[----:B------:R2:W1:Y:S01]  /*0e00*/  SYNCS.EXCH.64 URZ, [UR4+0x1b8], UR8 ;  /* 0x0001b80804ff75b2 */ /* 0x0004620008000100 */
[----:B------:R2:W1:Y:S01]  /*0e10*/  SYNCS.EXCH.64 URZ, [UR4+0x1d8], UR6 ;  /* 0x0001d80604ff75b2 */ /* 0x0004620008000100 */
[----:B------:R2:W1:Y:S01]  /*0e20*/  SYNCS.EXCH.64 URZ, [UR4+0x1c0], UR8 ;  /* 0x0001c00804ff75b2 */ /* 0x0004620008000100 */
[----:B------:R2:W1:Y:S01]  /*0e30*/  SYNCS.EXCH.64 URZ, [UR4+0x1e0], UR6 ;  /* 0x0001e00604ff75b2 */ /* 0x0004620008000100 */
[----:B------:R2:W1:Y:S01]  /*0e40*/  SYNCS.EXCH.64 URZ, [UR4+0x1c8], UR8 ;  /* 0x0001c80804ff75b2 */ /* 0x0004620008000100 */
[----:B------:R2:W1:Y:S02]  /*0e50*/  SYNCS.EXCH.64 URZ, [UR4+0x1e8], UR6 ;  /* 0x0001e80604ff75b2 */ /* 0x0004640008000100 */
[----:B--2---:R-:W-:Y:S01]  /*0e60*/  NOP ;  /* 0x0000000000007918 */ /* 0x004fe20000000000 */
.L_x_14:
[----:B------:R-:W2:Y:S01]  /*0e70*/  SHFL.IDX PT, R2, R90, RZ, 0x1f ;  /* 0x00001fff5a027589 */ /* 0x000ea200000e0000 */
[----:B------:R-:W-:Y:S01]  /*0e80*/  NOP ;  /* 0x0000000000007918 */ /* 0x000fe20000000000 */
[----:B--2---:R-:W-:-:S13]  /*0e90*/  ISETP.NE.AND P0, PT, R2, 0x3, PT ;  /* 0x000000030200780c */ /* 0x004fda0003f05270 */
[----:B------:R-:W-:Y:S05]  /*0ea0*/  @P0 BRA `(.L_x_15) ;  /* 0x0000000000380947 */ /* 0x000fea0003800000 */
[----:B------:R-:W2:Y:S01]  /*0eb0*/  S2UR UR5, SR_CgaCtaId ;  /* 0x00000000000579c3 */ /* 0x000ea20000008800 */
[----:B-1----:R-:W-:Y:S01]  /*0ec0*/  UMOV UR4, 0x400 ;  /* 0x0000040000047882 */ /* 0x002fe20000000000 */
[----:B------:R-:W-:Y:S01]  /*0ed0*/  UMOV UR6, 0x20 ;  /* 0x0000002000067882 */ /* 0x000fe20000000000 */
[----:B------:R-:W-:Y:S01]  /*0ee0*/  ELECT P0, URZ, PT ;  /* 0x0000000000ff782f */ /* 0x000fe20003800000 */
[----:B------:R-:W-:-:S04]  /*0ef0*/  UIADD3 UR6, UPT, UPT, -UR6, 0x100000, URZ ;  /* 0x0010000006067890 */ /* 0x000fc8000fffe1ff */
[----:B------:R-:W-:Y:S02]  /*0f00*/  USHF.L.U32 UR7, UR6, 0xb, URZ ;  /* 0x0000000b06077899 */ /* 0x000fe400080006ff */
[----:B------:R-:W-:Y:S02]  /*0f10*/  USHF.L.U32 UR6, UR6, 0x1, URZ ;  /* 0x0000000106067899 */ /* 0x000fe400080006ff */
[----:B--2---:R-:W-:Y:S01]  /*0f20*/  ULEA UR4, UR5, UR4, 0x18 ;  /* 0x0000000405047291 */ /* 0x004fe2000f8ec0ff */
[----:B------:R-:W1:Y:S11]  /*0f30*/  FENCE.VIEW.ASYNC.S ;  /* 0x00000000000073c6 */ /* 0x000e760000000000 */
[----:B-1----:R2:W1:Y:S01]  /*0f40*/  SYNCS.EXCH.64 URZ, [UR4+0x1f0], UR6 ;  /* 0x0001f00604ff75b2 */ /* 0x0024620008000100 */
[----:B------:R2:W1:Y:S01]  /*0f50*/  SYNCS.EXCH.64 URZ, [UR4+0x200], UR6 ;  /* 0x0002000604ff75b2 */ /* 0x0004620008000100 */
[----:B------:R2:W1:Y:S01]  /*0f60*/  SYNCS.EXCH.64 URZ, [UR4+0x1f8], UR6 ;  /* 0x0001f80604ff75b2 */ /* 0x0004620008000100 */
[----:B------:R2:W1:Y:S02]  /*0f70*/  SYNCS.EXCH.64 URZ, [UR4+0x208], UR6 ;  /* 0x0002080604ff75b2 */ /* 0x0004640008000100 */
[----:B--2---:R-:W-:Y:S01]  /*0f80*/  NOP ;  /* 0x0000000000007918 */ /* 0x004fe20000000000 */
.L_x_15:
[----:B------:R-:W2:Y:S01]  /*0f90*/  LDCU UR33, c[0x0][0x36c] ;  /* 0x00006d80ff2177ac */ /* 0x000ea20008000800 */
[----:B------:R-:W-:Y:S01]  /*0fa0*/  ISETP.NE.OR P3, PT, R0, 0x2, !P3 ;  /* 0x000000020000780c */ /* 0x000fe20005f65670 */
[----:B------:R-:W-:Y:S01]  /*0fb0*/  NOP ;  /* 0x0000000000007918 */ /* 0x000fe20000000000 */
[----:B------:R-:W-:Y:S01]  /*0fc0*/  LOP3.LUT R0, R97, 0x1f, RZ, 0xc0, !PT ;  /* 0x0000001f61007812 */ /* 0x000fe200078ec0ff */
[----:B------:R-:W-:Y:S02]  /*0fd0*/  UISETP.NE.AND UP6, UPT, UR17, URZ, UPT ;  /* 0x000000ff1100728c */ /* 0x000fe4000bfc5270 */
[----:B--2---:R-:W-:-:S09]  /*0fe0*/  UISETP.EQ.U32.AND UP0, UPT, UR33, 0x1, UPT ;  /* 0x000000012100788c */ /* 0x004fd2000bf02070 */
[----:B------:R-:W-:Y:S05]  /*0ff0*/  BRA.U !UP0, `(.L_x_16) ;  /* 0x0000000108087547 */ /* 0x000fea000b800000 */
[----:B-1-34-:R-:W-:Y:S01]  /*1000*/  UCGABAR_ARV ;  /* 0x00000000000079c7 */ /* 0x01afe20008000000 */
[----:B------:R-:W-:Y:S05]  /*1010*/  BRA `(.L_x_17) ;  /* 0x0000000000047947 */ /* 0x000fea0003800000 */
.L_x_16:
[----:B-1-34-:R-:W-:Y:S01]  /*1020*/  NOP ;  /* 0x0000000000007918 */ /* 0x01afe20000000000 */
.L_x_17:
[----:B------:R-:W1:Y:S01]  /*1030*/  S2UR UR16, SR_CTAID.X ;  /* 0x00000000001079c3 */ /* 0x000e620000002500 */
[----:B------:R-:W-:-:S05]  /*1040*/  CS2R.32 R3, SR_CgaSize ;  /* 0x0000000000037805 */ /* 0x000fca0000008a00 */
[----:B------:R-:W-:-:S05]  /*1050*/  IMAD R3, R3, -0xa0, RZ ;  /* 0xffffff6003037824 */ /* 0x000fca00078e02ff */
[----:B------:R-:W-:-:S14]  /*1060*/  R2UR UR5, R3 ;  /* 0x00000000030572ca */ /* 0x000fdc00000e0000 */
[----:B------:R-:W2:Y:S01]  /*1070*/  LDCU UR5, c[0x0][UR5+0x2b0] ;  /* 0x00005600050577ac */ /* 0x000ea20008000800 */
[----:B------:R-:W-:-:S05]  /*1080*/  CS2R.32 R3, SR_CgaSize ;  /* 0x0000000000037805 */ /* 0x000fca0000008a00 */
[----:B------:R-:W-:-:S05]  /*1090*/  IMAD R3, R3, -0xa0, RZ ;  /* 0xffffff6003037824 */ /* 0x000fca00078e02ff */
[----:B------:R-:W-:-:S14]  /*10a0*/  R2UR UR4, R3 ;  /* 0x00000000030472ca */ /* 0x000fdc00000e0000 */
[----:B------:R-:W3:Y:S01]  /*10b0*/  LDCU UR4, c[0x0][UR4+0x2b4] ;  /* 0x00005680040477ac */ /* 0x000ee20008000800 */
[----:B------:R-:W4:Y:S01]  /*10c0*/  S2UR UR20, SR_CTAID.Y ;  /* 0x00000000001479c3 */ /* 0x000f220000002600 */
[----:B------:R-:W-:-:S05]  /*10d0*/  CS2R.32 R3, SR_CgaSize ;  /* 0x0000000000037805 */ /* 0x000fca0000008a00 */
[----:B------:R-:W-:-:S05]  /*10e0*/  IMAD R3, R3, -0xa0, RZ ;  /* 0xffffff6003037824 */ /* 0x000fca00078e02ff */
[----:B------:R-:W-:-:S14]  /*10f0*/  R2UR UR62, R3 ;  /* 0x00000000033e72ca */ /* 0x000fdc00000e0000 */
[----:B------:R-:W3:Y:S01]  /*1100*/  LDCU UR62, c[0x0][UR62+0x2a0] ;  /* 0x000054003e3e77ac */ /* 0x000ee20008000800 */
[----:B------:R-:W-:-:S05]  /*1110*/  CS2R.32 R3, SR_CgaSize ;  /* 0x0000000000037805 */ /* 0x000fca0000008a00 */
[----:B------:R-:W-:-:S05]  /*1120*/  IMAD R3, R3, -0xa0, RZ ;  /* 0xffffff6003037824 */ /* 0x000fca00078e02ff */
[----:B------:R-:W-:-:S14]  /*1130*/  R2UR UR59, R3 ;  /* 0x00000000033b72ca */ /* 0x000fdc00000e0000 */
[----:B------:R-:W3:Y:S01]  /*1140*/  LDCU UR59, c[0x0][UR59+0x2a4] ;  /* 0x000054803b3b77ac */ /* 0x000ee20008000800 */
[----:B------:R-:W3:Y:S01]  /*1150*/  S2UR UR6, SR_CgaCtaId ;  /* 0x00000000000679c3 */ /* 0x000ee20000008800 */
[----:B------:R-:W3:Y:S01]  /*1160*/  LDCU UR21, c[0x0][0xb24] ;  /* 0x00016480ff1577ac */ /* 0x000ee20008000800 */
[----:B------:R-:W3:Y:S01]  /*1170*/  LDCU UR42, c[0x0][0xb24] ;  /* 0x00016480ff2a77ac */ /* 0x000ee20008000800 */
[----:B-1----:R-:W-:Y:S01]  /*1180*/  I2FP.F32.U32 R3, UR16 ;  /* 0x0000001000037c45 */ /* 0x002fe20008201000 */
[----:B------:R-:W1:Y:S04]  /*1190*/  LDCU UR29, c[0x0][0xb30] ;  /* 0x00016600ff1d77ac */ /* 0x000e680008000800 */
[----:B--2---:R-:W-:Y:S01]  /*11a0*/  FMUL R3, R3, UR5 ;  /* 0x0000000503037c20 */ /* 0x004fe20008400000 */
[----:B------:R-:W-:Y:S01]  /*11b0*/  UMOV UR14, 0x55 ;  /* 0x00000055000e7882 */ /* 0x000fe20000000000 */
[----:B------:R-:W-:Y:S01]  /*11c0*/  UMOV UR15, 0x3 ;  /* 0x00000003000f7882 */ /* 0x000fe20000000000 */
[----:B----4-:R-:W-:-:S03]  /*11d0*/  I2FP.F32.U32 R2, UR20 ;  /* 0x0000001400027c45 */ /* 0x010fc60008201000 */
[----:B------:R-:W2:Y:S02]  /*11e0*/  F2I.U32.TRUNC.NTZ R3, R3 ;  /* 0x0000000300037305 */ /* 0x000ea4000020f000 */
[----:B---3--:R-:W-:Y:S01]  /*11f0*/  FMUL R2, R2, UR4 ;  /* 0x0000000402027c20 */ /* 0x008fe20008400000 */
[----:B------:R-:W-:Y:S02]  /*1200*/  ULOP3.LUT UR50, UR6, 0x1, URZ, 0xc0, !UPT ;  /* 0x0000000106327892 */ /* 0x000fe4000f8ec0ff */
[----:B------:R-:W-:-:S03]  /*1210*/  USHF.R.U32.HI UR32, URZ, 0x1, UR6 ;  /* 0x00000001ff207899 */ /* 0x000fc60008011606 */
[----:B------:R-:W3:Y:S01]  /*1220*/  F2I.U32.TRUNC.NTZ R2, R2 ;  /* 0x0000000200027305 */ /* 0x000ee2000020f000 */
[----:B------:R-:W-:Y:S02]  /*1230*/  USHF.L.U32 UR31, UR6, 0x8, URZ ;  /* 0x00000008061f7899 */ /* 0x000fe400080006ff */
[----:B------:R-:W-:Y:S02]  /*1240*/  USHF.L.U32 UR30, UR6, 0xc, URZ ;  /* 0x0000000c061e7899 */ /* 0x000fe400080006ff */
[----:B------:R-:W-:Y:S01]  /*1250*/  ULOP3.LUT UR5, UR6, 0x6, URZ, 0xc0, !UPT ;  /* 0x0000000606057892 */ /* 0x000fe2000f8ec0ff */
[----:B--2---:R-:W-:Y:S01]  /*1260*/  R2UR UR4, R3 ;  /* 0x00000000030472ca */ /* 0x004fe200000e0000 */
[----:B------:R-:W-:Y:S02]  /*1270*/  UISETP.GT.U32.AND UP1, UPT, UR50, 0xffff, UPT ;  /* 0x0000ffff3200788c */ /* 0x000fe4000bf24070 */
[----:B------:R-:W-:Y:S02]  /*1280*/  UISETP.GT.U32.AND UP0, UPT, UR5, 0xffff, UPT ;  /* 0x0000ffff0500788c */ /* 0x000fe4000bf04070 */
[----:B------:R-:W-:-:S02]  /*1290*/  USEL UR27, UR50, 0xffff, !UP1 ;  /* 0x0000ffff321b7887 */ /* 0x000fc4000c800000 */
[----:B------:R-:W-:Y:S01]  /*12a0*/  USEL UR26, UR5, 0xffff, !UP0 ;  /* 0x0000ffff051a7887 */ /* 0x000fe2000c000000 */
[----:B---3--:R-:W-:Y:S02]  /*12b0*/  R2UR UR6, R2 ;  /* 0x00000000020672ca */ /* 0x008fe400000e0000 */
[----:B------:R-:W-:-:S03]  /*12c0*/  PRMT R2, RZ, 0x7610, R2 ;  /* 0x00007610ff027816 */ /* 0x000fc60000000002 */
[----:B------:R-:W-:-:S04]  /*12d0*/  UIADD3 UR5, UPT, UPT, -UR4, URZ, URZ ;  /* 0x000000ff04057290 */ /* 0x000fc8000fffe1ff */
[----:B------:R-:W-:-:S04]  /*12e0*/  UIMAD UR62, UR62, UR5, UR16 ;  /* 0x000000053e3e72a4 */ /* 0x000fc8000f8e0210 */
[----:B------:R-:W-:-:S04]  /*12f0*/  UIADD3 UR4, UPT, UPT, -UR6, URZ, URZ ;  /* 0x000000ff06047290 */ /* 0x000fc8000fffe1ff */
[----:B------:R-:W-:Y:S01]  /*1300*/  UIMAD UR59, UR59, UR4, UR20 ;  /* 0x000000043b3b72a4 */ /* 0x000fe2000f8e0214 */
[----:B-1----:R-:W-:Y:S11]  /*1310*/  BRA.U UP6, `(.L_x_18) ;  /* 0x00000001066c7547 */ /* 0x002ff6000b800000 */
[----:B------:R-:W-:Y:S02]  /*1320*/  UISETP.NE.AND UP2, UPT, UR59, 0x2, UPT ;  /* 0x000000023b00788c */ /* 0x000fe4000bf45270 */
[----:B------:R-:W-:Y:S02]  /*1330*/  UISETP.NE.AND UP4, UPT, UR59, URZ, UPT ;  /* 0x000000ff3b00728c */ /* 0x000fe4000bf85270 */
[----:B------:R-:W-:Y:S02]  /*1340*/  UISETP.NE.AND UP0, UPT, UR59, 0x1, UPT ;  /* 0x000000013b00788c */ /* 0x000fe4000bf05270 */
[----:B------:R-:W-:Y:S02]  /*1350*/  USEL UR4, URZ, 0x10, UP2 ;  /* 0x00000010ff047887 */ /* 0x000fe40009000000 */
[----:B------:R-:W-:Y:S02]  /*1360*/  USEL UR12, URZ, 0x20, UP2 ;  /* 0x00000020ff0c7887 */ /* 0x000fe40009000000 */
[----:B------:R-:W-:-:S02]  /*1370*/  UISETP.NE.AND UP3, UPT, UR62, URZ, UPT ;  /* 0x000000ff3e00728c */ /* 0x000fc4000bf65270 */
[----:B------:R-:W-:Y:S02]  /*1380*/  USEL UR5, URZ, 0x4, UP0 ;  /* 0x00000004ff057887 */ /* 0x000fe40008000000 */
[----:B------:R-:W-:Y:S02]  /*1390*/  UISETP.NE.AND UP1, UPT, UR59, 0x3, UPT ;  /* 0x000000033b00788c */ /* 0x000fe4000bf25270 */
[----:B------:R-:W-:Y:S02]  /*13a0*/  UISETP.NE.AND UP2, UPT, UR62, URZ, UP4 ;  /* 0x000000ff3e00728c */ /* 0x000fe4000a745270 */
[----:B------:R-:W-:Y:S02]  /*13b0*/  USEL UR11, URZ, 0x8, UP0 ;  /* 0x00000008ff0b7887 */ /* 0x000fe40008000000 */
[----:B------:R-:W-:Y:S02]  /*13c0*/  UISETP.NE.AND UP0, UPT, UR62, 0x1, UPT ;  /* 0x000000013e00788c */ /* 0x000fe4000bf05270 */
[----:B------:R-:W-:-:S02]  /*13d0*/  USEL UR6, URZ, 0x2, UP4 ;  /* 0x00000002ff067887 */ /* 0x000fc4000a000000 */
[----:B------:R-:W-:Y:S02]  /*13e0*/  USEL UR7, URZ, 0x40, UP1 ;  /* 0x00000040ff077887 */ /* 0x000fe40008800000 */
[----:B------:R-:W-:Y:S02]  /*13f0*/  USEL UR10, URZ, 0x1, UP2 ;  /* 0x00000001ff0a7887 */ /* 0x000fe40009000000 */
[----:B------:R-:W-:Y:S02]  /*1400*/  USEL UR8, UR5, 0x4, UP3 ;  /* 0x0000000405087887 */ /* 0x000fe40009800000 */
[----:B------:R-:W-:Y:S02]  /*1410*/  USEL UR4, UR4, 0x10, UP3 ;  /* 0x0000001004047887 */ /* 0x000fe40009800000 */
[----:B------:R-:W-:Y:S02]  /*1420*/  USEL UR9, UR7, 0x40, UP3 ;  /* 0x0000004007097887 */ /* 0x000fe40009800000 */
[----:B------:R-:W-:-:S02]  /*1430*/  USEL UR5, UR6, 0x2, UP0 ;  /* 0x0000000206057887 */ /* 0x000fc40008000000 */
[----:B------:R-:W-:Y:S02]  /*1440*/  UIADD3 UR4, UPT, UPT, UR4, UR8, UR10 ;  /* 0x0000000804047290 */ /* 0x000fe4000fffe00a */
[----:B------:R-:W-:Y:S02]  /*1450*/  USEL UR13, URZ, 0x80, UP1 ;  /* 0x00000080ff0d7887 */ /* 0x000fe40008800000 */
[----:B------:R-:W-:Y:S02]  /*1460*/  USEL UR7, UR11, 0x8, UP0 ;  /* 0x000000080b077887 */ /* 0x000fe40008000000 */
[----:B------:R-:W-:Y:S02]  /*1470*/  USEL UR6, UR12, 0x20, UP0 ;  /* 0x000000200c067887 */ /* 0x000fe40008000000 */
[----:B------:R-:W-:Y:S02]  /*1480*/  UIADD3 UR4, UPT, UPT, UR5, UR9, UR4 ;  /* 0x0000000905047290 */ /* 0x000fe4000fffe004 */
[----:B------:R-:W-:-:S02]  /*1490*/  USEL UR5, UR13, 0x80, UP0 ;  /* 0x000000800d057887 */ /* 0x000fc40008000000 */
[----:B------:R-:W-:-:S04]  /*14a0*/  UIADD3 UR4, UPT, UPT, UR6, UR7, UR4 ;  /* 0x0000000706047290 */ /* 0x000fc8000fffe004 */
[----:B------:R-:W-:-:S06]  /*14b0*/  UIADD3 UR4, UPT, UPT, UR4, UR5, URZ ;  /* 0x0000000504047290 */ /* 0x000fcc000fffe0ff */
[----:B------:R-:W-:-:S07]  /*14c0*/  MOV R2, UR4 ;  /* 0x0000000400027c02 */ /* 0x000fce0008000f00 */
.L_x_18:
[----:B------:R-:W1:Y:S01]  /*14d0*/  S2UR UR36, SR_CTAID.Z ;  /* 0x00000000002479c3 */ /* 0x000e620000002700 */
[----:B------:R-:W-:Y:S02]  /*14e0*/  UISETP.GE.AND UP0, UPT, UR21, 0x1, UPT ;  /* 0x000000011500788c */ /* 0x000fe4000bf06270 */
[----:B------:R-:W-:Y:S02]  /*14f0*/  ULOP3.LUT UR27, UR27, 0xffff, URZ, 0xc0, !UPT ;  /* 0x0000ffff1b1b7892 */ /* 0x000fe4000f8ec0ff */
[----:B------:R-:W-:Y:S02]  /*1500*/  ULOP3.LUT UR26, UR26, 0xffff, URZ, 0xc0, !UPT ;  /* 0x0000ffff1a1a7892 */ /* 0x000fe4000f8ec0ff */
[----:B------:R-:W-:Y:S02]  /*1510*/  UISETP.NE.AND UP3, UPT, UR17, 0x2, UPT ;  /* 0x000000021100788c */ /* 0x000fe4000bf65270 */
[----:B------:R-:W-:Y:S02]  /*1520*/  ULOP3.LUT UR31, UR31, 0x600, URZ, 0xc0, !UPT ;  /* 0x000006001f1f7892 */ /* 0x000fe4000f8ec0ff */
[----:B------:R-:W-:-:S02]  /*1530*/  ULOP3.LUT UR30, UR30, 0x1000, URZ, 0xc0, !UPT ;  /* 0x000010001e1e7892 */ /* 0x000fc4000f8ec0ff */
[----:B------:R-:W-:Y:S02]  /*1540*/  USHF.L.U32 UR27, UR14, UR27, URZ ;  /* 0x0000001b0e1b7299 */ /* 0x000fe400080006ff */
[----:B------:R-:W-:Y:S01]  /*1550*/  USHF.L.U32 UR26, UR15, UR26, URZ ;  /* 0x0000001a0f1a7299 */ /* 0x000fe200080006ff */
[----:B------:R-:W-:Y:S11]  /*1560*/  BRA.U !UP0, `(.L_x_19) ;  /* 0x0000000108d47547 */ /* 0x000ff6000b800000 */
[----:B------:R-:W2:Y:S01]  /*1570*/  LDCU.128 UR12, c[0x0][0xb10] ;  /* 0x00016200ff0c77ac */ /* 0x000ea20008000c00 */
[----:B------:R-:W3:Y:S01]  /*1580*/  LDCU UR6, c[0x0][0x370] ;  /* 0x00006e00ff0677ac */ /* 0x000ee20008000800 */
[----:B------:R-:W4:Y:S01]  /*1590*/  LDCU UR5, c[0x0][0x374] ;  /* 0x00006e80ff0577ac */ /* 0x000f220008000800 */
[----:B------:R-:W1:Y:S01]  /*15a0*/  LDCU UR28, c[0x0][0xb0c] ;  /* 0x00016180ff1c77ac */ /* 0x000e620008000800 */
[----:B------:R-:W1:Y:S01]  /*15b0*/  LDCU UR7, c[0x0][0xb20] ;  /* 0x00016400ff0777ac */ /* 0x000e620008000800 */
[----:B------:R-:W1:Y:S01]  /*15c0*/  LDCU.64 UR8, c[0x0][0xb28] ;  /* 0x00016500ff0877ac */ /* 0x000e620008000a00 */
[----:B--2---:R-:W-:Y:S02]  /*15d0*/  UISETP.NE.AND UP0, UPT, UR14, 0x1, UPT ;  /* 0x000000010e00788c */ /* 0x004fe4000bf05270 */
[----:B----4-:R-:W-:Y:S02]  /*15e0*/  UIMAD.WIDE.U32 UR10, UR5, UR15, URZ ;  /* 0x0000000f050a72a5 */ /* 0x010fe4000f8e00ff */
[----:B---3--:R-:W-:-:S02]  /*15f0*/  UIMAD.WIDE.U32 UR22, UR6, UR12, URZ ;  /* 0x0000000c061672a5 */ /* 0x008fc4000f8e00ff */
[----:B-1----:R-:W-:Y:S02]  /*1600*/  UISETP.NE.AND UP1, UPT, UR28, 0x1, UPT ;  /* 0x000000011c00788c */ /* 0x002fe4000bf25270 */
[----:B------:R-:W-:Y:S01]  /*1610*/  UISETP.NE.AND UP2, UPT, UR21, 0x1, UPT ;  /* 0x000000011500788c */ /* 0x000fe2000bf45270 */
[----:B------:R-:W-:Y:S02]  /*1620*/  UMOV UR10, UR11 ;  /* 0x0000000b000a7c82 */ /* 0x000fe40008000000 */
[----:B------:R-:W-:Y:S01]  /*1630*/  UMOV UR22, UR23 ;  /* 0x0000001700167c82 */ /* 0x000fe20008000000 */
[----:B------:R-:W-:Y:S02]  /*1640*/  @UP0 USHF.R.U32.HI UR5, URZ, UR7, UR10 ;  /* 0x00000007ff050299 */ /* 0x000fe4000801160a */
[----:B------:R-:W-:Y:S02]  /*1650*/  UIMAD.WIDE.U32 UR24, UR20, UR15, URZ ;  /* 0x0000000f141872a5 */ /* 0x000fe4000f8e00ff */
[----:B------:R-:W-:-:S02]  /*1660*/  UIMAD.WIDE.U32 UR10, UR5, UR8, URZ ;  /* 0x00000008050a72a5 */ /* 0x000fc4000f8e00ff */
[----:B------:R-:W-:Y:S02]  /*1670*/  @UP1 USHF.R.U32.HI UR6, URZ, UR13, UR22 ;  /* 0x0000000dff061299 */ /* 0x000fe40008011616 */
[----:B------:R-:W-:Y:S02]  /*1680*/  UIMAD.WIDE.U32 UR18, UR16, UR12, URZ ;  /* 0x0000000c101272a5 */ /* 0x000fe4000f8e00ff */
[----:B------:R-:W-:Y:S01]  /*1690*/  UIMAD.WIDE.U32 UR22, UR6, UR8, URZ ;  /* 0x00000008061672a5 */ /* 0x000fe2000f8e00ff */
[----:B------:R-:W-:Y:S01]  /*16a0*/  UMOV UR4, UR25 ;  /* 0x0000001900047c82 */ /* 0x000fe20008000000 */
[----:B------:R-:W-:Y:S01]  /*16b0*/  UMOV UR10, UR11 ;  /* 0x0000000b000a7c82 */ /* 0x000fe20008000000 */
[----:B------:R-:W-:Y:S02]  /*16c0*/  USHF.R.U32.HI UR4, URZ, UR7, UR4 ;  /* 0x00000007ff047299 */ /* 0x000fe40008011604 */
[----:B------:R-:W-:Y:S02]  /*16d0*/  @UP2 USHF.R.U32.HI UR5, URZ, UR9, UR10 ;  /* 0x00000009ff052299 */ /* 0x000fe4000801160a */
[----:B------:R-:W-:Y:S01]  /*16e0*/  UMOV UR7, UR23 ;  /* 0x0000001700077c82 */ /* 0x000fe20008000000 */
[----:B------:R-:W-:Y:S01]  /*16f0*/  UMOV UR18, UR19 ;  /* 0x0000001300127c82 */ /* 0x000fe20008000000 */
[----:B------:R-:W-:-:S02]  /*1700*/  @UP2 USHF.R.U32.HI UR6, URZ, UR9, UR7 ;  /* 0x00000009ff062299 */ /* 0x000fc40008011607 */
[----:B------:R-:W-:Y:S02]  /*1710*/  USHF.R.U32.HI UR13, URZ, UR13, UR18 ;  /* 0x0000000dff0d7299 */ /* 0x000fe40008011612 */
[----:B------:R-:W-:Y:S02]  /*1720*/  USEL UR4, UR20, UR4, !UP0 ;  /* 0x0000000414047287 */ /* 0x000fe4000c000000 */
[----:B------:R-:W-:Y:S02]  /*1730*/  UIMAD UR7, UR5, UR21, URZ ;  /* 0x00000015050772a4 */ /* 0x000fe4000f8e02ff */
[----:B------:R-:W-:Y:S02]  /*1740*/  USEL UR5, UR16, UR13, !UP1 ;  /* 0x0000000d10057287 */ /* 0x000fe4000c800000 */
[----:B------:R-:W-:Y:S02]  /*1750*/  UIMAD UR12, UR6, UR21, URZ ;  /* 0x00000015060c72a4 */ /* 0x000fe4000f8e02ff */
[----:B------:R-:W-:-:S02]  /*1760*/  UISETP.GE.AND UP0, UPT, UR4, UR7, UPT ;  /* 0x000000070400728c */ /* 0x000fc4000bf06270 */
[----:B------:R-:W-:Y:S02]  /*1770*/  UIMAD.WIDE.U32 UR10, UR4, UR8, URZ ;  /* 0x00000008040a72a5 */ /* 0x000fe4000f8e00ff */
[----:B------:R-:W-:Y:S02]  /*1780*/  UISETP.GE.OR UP0, UPT, UR5, UR12, UP0 ;  /* 0x0000000c0500728c */ /* 0x000fe40008706670 */
[----:B------:R-:W-:Y:S02]  /*1790*/  UIMAD.WIDE.U32 UR12, UR5, UR8, URZ ;  /* 0x00000008050c72a5 */ /* 0x000fe4000f8e00ff */
[----:B------:R-:W-:Y:S01]  /*17a0*/  UIADD3 UR10, UPT, UPT, -UR4, URZ, URZ ;  /* 0x000000ff040a7290 */ /* 0x000fe2000fffe1ff */
[----:B------:R-:W-:Y:S01]  /*17b0*/  UMOV UR8, UR11 ;  /* 0x0000000b00087c82 */ /* 0x000fe20008000000 */
[----:B------:R-:W-:Y:S02]  /*17c0*/  UIADD3 UR11, UPT, UPT, -UR5, URZ, URZ ;  /* 0x000000ff050b7290 */ /* 0x000fe4000fffe1ff */
[----:B------:R-:W-:-:S03]  /*17d0*/  USHF.R.U32.HI UR8, URZ, UR9, UR8 ;  /* 0x00000009ff087299 */ /* 0x000fc60008011608 */
[----:B------:R-:W-:Y:S01]  /*17e0*/  @!UP0 UMOV UR7, UR13 ;  /* 0x0000000d00078c82 */ /* 0x000fe20008000000 */
[----:B------:R-:W-:Y:S02]  /*17f0*/  UIMAD UR20, UR14, UR10, UR20 ;  /* 0x0000000a0e1472a4 */ /* 0x000fe4000f8e0214 */
[----:B------:R-:W-:Y:S02]  /*1800*/  USEL UR8, UR4, UR8, !UP2 ;  /* 0x0000000804087287 */ /* 0x000fe4000d000000 */
[----:B------:R-:W-:Y:S02]  /*1810*/  @!UP0 USHF.R.U32.HI UR7, URZ, UR9, UR7 ;  /* 0x00000009ff078299 */ /* 0x000fe40008011607 */
[----:B------:R-:W-:Y:S02]  /*1820*/  UIADD3 UR9, UPT, UPT, -UR8, URZ, URZ ;  /* 0x000000ff08097290 */ /* 0x000fe4000fffe1ff */
[----:B------:R-:W-:Y:S02]  /*1830*/  @!UP0 USEL UR7, UR5, UR7, !UP2 ;  /* 0x0000000705078287 */ /* 0x000fe4000d000000 */
[----:B------:R-:W-:-:S02]  /*1840*/  UIMAD UR9, UR21, UR9, UR4 ;  /* 0x00000009150972a4 */ /* 0x000fc4000f8e0204 */
[----:B------:R-:W-:Y:S02]  /*1850*/  @!UP0 UIADD3 UR8, UPT, UPT, UR8, -UR7, URZ ;  /* 0x8000000708088290 */ /* 0x000fe4000fffe0ff */
[----:B------:R-:W-:Y:S02]  /*1860*/  @!UP0 UIMAD UR6, UR9, UR6, UR7 ;  /* 0x00000006090682a4 */ /* 0x000fe4000f8e0207 */
[----:B------:R-:W-:Y:S02]  /*1870*/  @!UP0 UIMAD UR4, UR8, UR21, UR5 ;  /* 0x00000015080482a4 */ /* 0x000fe4000f8e0205 */
[----:B------:R-:W-:Y:S02]  /*1880*/  UIMAD UR16, UR28, UR11, UR16 ;  /* 0x0000000b1c1072a4 */ /* 0x000fe4000f8e0210 */
[----:B------:R-:W-:Y:S01]  /*1890*/  UIMAD UR20, UR4, UR14, UR20 ;  /* 0x0000000e041472a4 */ /* 0x000fe2000f8e0214 */
[----:B------:R-:W-:Y:S02]  /*18a0*/  @!UP0 UMOV UR5, UR6 ;  /* 0x0000000600058c82 */ /* 0x000fe40008000000 */
[----:B------:R-:W-:-:S12]  /*18b0*/  UIMAD UR16, UR5, UR28, UR16 ;  /* 0x0000001c051072a4 */ /* 0x000fd8000f8e0210 */
.L_x_19:
[----:B------:R-:W-:-:S09]  /*18c0*/  UISETP.NE.AND UP0, UPT, UR29, 0x1, UPT ;  /* 0x000000011d00788c */ /* 0x000fd2000bf05270 */
[----:B------:R-:W-:Y:S05]  /*18d0*/  BRA.U UP0, `(.L_x_20) ;  /* 0x0000000100447547 */ /* 0x000fea000b800000 */
[----:B------:R-:W2:Y:S01]  /*18e0*/  LDCU.128 UR8, c[0x0][0xb10] ;  /* 0x00016200ff0877ac */ /* 0x000ea20008000c00 */
[----:B------:R-:W3:Y:S01]  /*18f0*/  LDCU UR12, c[0x0][0xb0c] ;  /* 0x00016180ff0c77ac */ /* 0x000ee20008000800 */
[----:B------:R-:W4:Y:S01]  /*1900*/  LDCU UR13, c[0x0][0xb20] ;  /* 0x00016400ff0d77ac */ /* 0x000f220008000800 */
[----:B--2---:R-:W-:Y:S02]  /*1910*/  UIMAD.WIDE.U32 UR6, UR16, UR8, URZ ;  /* 0x00000008100672a5 */ /* 0x004fe4000f8e00ff */
[----:B------:R-:W-:Y:S02]  /*1920*/  UIMAD.WIDE.U32 UR4, UR20, UR11, URZ ;  /* 0x0000000b140472a5 */ /* 0x000fe4000f8e00ff */
[----:B---3--:R-:W-:Y:S02]  /*1930*/  UISETP.NE.AND UP1, UPT, UR12, 0x1, UPT ;  /* 0x000000010c00788c */ /* 0x008fe4000bf25270 */
[----:B------:R-:W-:Y:S01]  /*1940*/  UISETP.NE.AND UP0, UPT, UR10, 0x1, UPT ;  /* 0x000000010a00788c */ /* 0x000fe2000bf05270 */
[----:B------:R-:W-:-:S02]  /*1950*/  UMOV UR6, UR7 ;  /* 0x0000000700067c82 */ /* 0x000fc40008000000 */
[----:B------:R-:W-:Y:S01]  /*1960*/  UMOV UR4, UR5 ;  /* 0x0000000500047c82 */ /* 0x000fe20008000000 */
[----:B------:R-:W-:Y:S02]  /*1970*/  USHF.R.U32.HI UR6, URZ, UR9, UR6 ;  /* 0x00000009ff067299 */ /* 0x000fe40008011606 */
[----:B----4-:R-:W-:Y:S02]  /*1980*/  USHF.R.U32.HI UR4, URZ, UR13, UR4 ;  /* 0x0000000dff047299 */ /* 0x010fe40008011604 */
[----:B------:R-:W-:Y:S02]  /*1990*/  USEL UR5, UR16, UR6, !UP1 ;  /* 0x0000000610057287 */ /* 0x000fe4000c800000 */
[----:B------:R-:W-:-:S04]  /*19a0*/  USEL UR4, UR20, UR4, !UP0 ;  /* 0x0000000414047287 */ /* 0x000fc8000c000000 */
[----:B------:R-:W-:Y:S02]  /*19b0*/  UIADD3 UR6, UPT, UPT, UR5, -UR4, URZ ;  /* 0x8000000405067290 */ /* 0x000fe4000fffe0ff */
[----:B------:R-:W-:Y:S02]  /*19c0*/  UIADD3 UR4, UPT, UPT, -UR5, UR4, URZ ;  /* 0x0000000405047290 */ /* 0x000fe4000fffe1ff */
[----:B------:R-:W-:Y:S02]  /*19d0*/  UIMAD UR20, UR6, UR10, UR20 ;  /* 0x0000000a061472a4 */ /* 0x000fe4000f8e0214 */
[----:B------:R-:W-:-:S12]  /*19e0*/  UIMAD UR16, UR4, UR12, UR16 ;  /* 0x0000000c041072a4 */ /* 0x000fd8000f8e0210 */
.L_x_20:
[----:B------:R-:W-:-:S09]  /*19f0*/  UISETP.EQ.U32.AND UP0, UPT, UR33, 0x1, UPT ;  /* 0x000000012100788c */ /* 0x000fd2000bf02070 */
[----:B------:R-:W-:Y:S05]  /*1a00*/  BRA.U !UP0, `(.L_x_21) ;  /* 0x00000001080c7547 */ /* 0x000fea000b800000 */
[----:B------:R-:W-:Y:S01]  /*1a10*/  UCGABAR_WAIT ;  /* 0x0000000000007dc7 */ /* 0x000fe20008000000 */
[----:B------:R-:W-:Y:S01]  /*1a20*/  CCTL.IVALL ;  /* 0x00000000ff00798f */ /* 0x000fe20002000000 */
[----:B------:R-:W-:Y:S05]  /*1a30*/  BRA `(.L_x_22) ;  /* 0x0000000000047947 */ /* 0x000fea0003800000 */
.L_x_21:
[----:B------:R-:W-:Y:S06]  /*1a40*/  BAR.SYNC.DEFER_BLOCKING 0x0 ;  /* 0x0000000000007b1d */ /* 0x000fec0000010000 */
.L_x_22:
[----:B------:R-:W-:Y:S05]  /*1a50*/  BRA.U UP3, `(.L_x_23) ;  /* 0x0000001d03047547 */ /* 0x000fea000b800000 */
[----:B------:R-:W2:Y:S01]  /*1a60*/  LDCU UR7, c[0x0][0x38c] ;  /* 0x00007180ff0777ac */ /* 0x000ea20008000800 */
[----:B------:R-:W3:Y:S01]  /*1a70*/  S2UR UR8, SR_CgaCtaId ;  /* 0x00000000000879c3 */ /* 0x000ee20000008800 */
[----:B------:R-:W-:Y:S01]  /*1a80*/  PLOP3.LUT P1, PT, PT, PT, UP5, 0x80, 0x8 ;  /* 0x000000000008781c */ /* 0x000fe20003f2f058 */
[----:B------:R-:W-:Y:S01]  /*1a90*/  IMAD.MOV.U32 R12, RZ, RZ, 0x1 ;  /* 0x00000001ff0c7424 */ /* 0x000fe200078e00ff */
[----:B------:R-:W-:Y:S01]  /*1aa0*/  UMOV UR21, 0x400 ;  /* 0x0000040000157882 */ /* 0x000fe20000000000 */
[----:B------:R-:W-:Y:S01]  /*1ab0*/  USHF.L.U32 UR5, UR32, 0x4, URZ ;  /* 0x0000000420057899 */ /* 0x000fe200080006ff */
[----:B------:R-:W-:Y:S01]  /*1ac0*/  ISETP.EQ.OR P2, PT, R0, RZ, P3 ;  /* 0x000000ff0000720c */ /* 0x000fe20001f42670 */
[----:B------:R-:W-:Y:S01]  /*1ad0*/  UISETP.NE.AND UP1, UPT, UR17, URZ, UPT ;  /* 0x000000ff1100728c */ /* 0x000fe2000bf25270 */
[----:B------:R-:W-:Y:S02]  /*1ae0*/  PLOP3.LUT P1, PT, P1, PT, PT, 0x8, 0x80 ;  /* 0x000000000080781c */ /* 0x000fe40000f2e170 */
[----:B------:R-:W-:Y:S01]  /*1af0*/  CS2R R10, SRZ ;  /* 0x00000000000a7805 */ /* 0x000fe2000001ff00 */
[----:B------:R-:W-:Y:S01]  /*1b00*/  IMAD.MOV.U32 R9, RZ, RZ, RZ ;  /* 0x000000ffff097224 */ /* 0x000fe200078e00ff */
[----:B------:R-:W4:Y:S01]  /*1b10*/  LDCU UR43, c[0x0][0x370] ;  /* 0x00006e00ff2b77ac */ /* 0x000f220008000800 */
[----:B------:R-:W-:Y:S01]  /*1b20*/  IMAD.MOV.U32 R8, RZ, RZ, 0x1 ;  /* 0x00000001ff087424 */ /* 0x000fe200078e00ff */
[----:B------:R-:W1:Y:S01]  /*1b30*/  LDCU.64 UR28, c[0x0][0x348] ;  /* 0x00006900ff1c77ac */ /* 0x000e620008000a00 */
[----:B--2---:R-:W-:-:S02]  /*1b40*/  UIADD3 UR6, UPT, UPT, UR7, 0x1f, URZ ;  /* 0x0000001f07067890 */ /* 0x004fc4000fffe0ff */
[----:B------:R-:W-:Y:S02]  /*1b50*/  UIADD3 UR49, UPT, UPT, UR7, 0x3e, URZ ;  /* 0x0000003e07317890 */ /* 0x000fe4000fffe0ff */
[----:B------:R-:W-:Y:S02]  /*1b60*/  USHF.R.S32.HI UR4, URZ, 0x1f, UR6 ;  /* 0x0000001fff047899 */ /* 0x000fe40008011406 */
[----:B---3--:R-:W-:Y:S02]  /*1b70*/  ULEA UR21, UR8, UR21, 0x18 ;  /* 0x0000001508157291 */ /* 0x008fe4000f8ec0ff */
[----:B------:R-:W-:Y:S02]  /*1b80*/  ULEA.HI UR4, UR4, UR6, URZ, 0x5 ;  /* 0x0000000604047291 */ /* 0x000fe4000f8f28ff */
[----:B------:R-:W-:Y:S02]  /*1b90*/  UIADD3 UR6, UPT, UPT, UR7, -0x1, URZ ;  /* 0xffffffff07067890 */ /* 0x000fe4000fffe0ff */
[----:B------:R-:W-:-:S02]  /*1ba0*/  USHF.R.S32.HI UR45, URZ, 0x5, UR4 ;  /* 0x00000005ff2d7899 */ /* 0x000fc40008011404 */
[----:B------:R-:W-:Y:S02]  /*1bb0*/  UISETP.GE.U32.AND UP2, UPT, UR6, -0x3f, UPT ;  /* 0xffffffc10600788c */ /* 0x000fe4000bf46070 */
[----:B------:R-:W-:Y:S01]  /*1bc0*/  UISETP.LT.U32.AND UP0, UPT, UR45, 0x14, UPT ;  /* 0x000000142d00788c */ /* 0x000fe2000bf01070 */
[----:B------:R-:W2:Y:S03]  /*1bd0*/  LDCU UR41, c[0x0][0x374] ;  /* 0x00006e80ff2977ac */ /* 0x000ea60008000800 */
[----:B------:R-:W-:Y:S02]  /*1be0*/  USEL UR44, UR45, 0x14, UP0 ;  /* 0x000000142d2c7887 */ /* 0x000fe40008000000 */
[----:B------:R-:W-:Y:S02]  /*1bf0*/  ULOP3.LUT UR46, UR5, 0x30, URZ, 0xe2, !UPT ;  /* 0x00000030052e7892 */ /* 0x000fe4000f8ee2ff */
[----:B------:R-:W-:-:S02]  /*1c00*/  UIADD3 UR24, UPT, UPT, UR44, -0x1, URZ ;  /* 0xffffffff2c187890 */ /* 0x000fc4000fffe0ff */
[----:B------:R-:W-:Y:S02]  /*1c10*/  @UP2 UIADD3 UR24, UPT, UPT, UR44, URZ, URZ ;  /* 0x000000ff2c182290 */ /* 0x000fe4000fffe0ff */
[----:B------:R-:W-:Y:S02]  /*1c20*/  USEL UR25, UR48, 0x2, UP1 ;  /* 0x0000000230197887 */ /* 0x000fe40008800000 */
[----:B------:R-:W-:Y:S02]  /*1c30*/  UIADD3 UR38, UPT, UPT, UR21, 0x6600, UR31 ;  /* 0x0000660015267890 */ /* 0x000fe4000fffe01f */
[----:B------:R-:W-:Y:S02]  /*1c40*/  UIADD3 UR37, UPT, UPT, UR21, 0x10600, UR30 ;  /* 0x0001060015257890 */ /* 0x000fe4000fffe01e */
[----:B------:R-:W-:Y:S02]  /*1c50*/  UIADD3 UR47, UPT, UPT, UR45, -UR44, URZ ;  /* 0x8000002c2d2f7290 */ /* 0x000fe4000fffe0ff */
[----:B------:R-:W-:Y:S01]  /*1c60*/  UIADD3 UR24, UPT, UPT, UR24, 0x1, URZ ;  /* 0x0000000118187890 */ /* 0x000fe2000fffe0ff */
[----:B-12-4-:R-:W-:-:S11]  /*1c70*/  UMOV UR7, URZ ;  /* 0x000000ff00077c82 */ /* 0x016fd60008000000 */
.L_x_43:
[----:B-1----:R-:W1:Y:S02]  /*1c80*/  S2UR UR4, SR_CgaCtaId ;  /* 0x00000000000479c3 */ /* 0x002e640000008800 */
[----:B-1----:R-:W-:-:S09]  /*1c90*/  UISETP.NE.AND UP0, UPT, UR4, URZ, UPT ;  /* 0x000000ff0400728c */ /* 0x002fd2000bf05270 */
[----:B------:R-:W-:Y:S05]  /*1ca0*/  BRA.U UP0, `(.L_x_24) ;  /* 0x0000000100287547 */ /* 0x000fea000b800000 */
[----:B------:R-:W-:Y:S02]  /*1cb0*/  LEA R0, R9, UR21, 0x3 ;  /* 0x0000001509007c11 */ /* 0x000fe4000f8e18ff */
[----:B------:R-:W-:-:S04]  /*1cc0*/  SHF.L.U32 R3, R8, 0x1f, RZ ;  /* 0x0000001f08037819 */ /* 0x000fc800000006ff */
[----:B------:R-:W1:Y:S02]  /*1cd0*/  SYNCS.PHASECHK.TRANS64.TRYWAIT P0, [R0+URZ+0x200], R3 ;  /* 0x00020003000075a7 */ /* 0x000e6400080011ff */
[----:B-1----:R-:W-:Y:S05]  /*1ce0*/  @!P0 BRA `(.L_x_25) ;  /* 0x0000008400608947 */ /* 0x002fea0003800000 */
.L_x_149:
[----:B------:R2:W-:Y:S01]  /*1cf0*/  SYNCS.ARRIVE.TRANS64.A1T0 RZ, [R0+URZ+0x1f0], RZ ;  /* 0x0001f0ff00ff79a7 */ /* 0x0005e200081000ff */
[----:B------:R-:W-:-:S05]  /*1d00*/  VIADD R9, R9, 0x1 ;  /* 0x0000000109097836 */ /* 0x000fca0000000000 */
[----:B------:R-:W-:-:S04]  /*1d10*/  ISETP.NE.AND P0, PT, R9, 0x2, PT ;  /* 0x000000020900780c */ /* 0x000fc80003f05270 */
[----:B-1----:R-:W-:Y:S02]  /*1d20*/  SEL R3, RZ, 0x1, P0 ;  /* 0x00000001ff037807 */ /* 0x002fe40000000000 */
[----:B------:R-:W-:Y:S02]  /*1d30*/  SEL R9, R9, RZ, P0 ;  /* 0x000000ff09097207 */ /* 0x000fe40000000000 */
[----:B------:R-:W-:-:S07]  /*1d40*/  LOP3.LUT R8, R8, R3, RZ, 0x3c, !PT ;  /* 0x0000000308087212 */ /* 0x000fce00078e3cff */
.L_x_24:
[----:B------:R-:W-:Y:S01]  /*1d50*/  ULEA UR4, UR7, UR21, 0x3 ;  /* 0x0000001507047291 */ /* 0x000fe2000f8e18ff */
[----:B--2---:R-:W-:Y:S01]  /*1d60*/  SHF.L.U32 R0, R12, 0x1f, RZ ;  /* 0x0000001f0c007819 */ /* 0x004fe200000006ff */
[----:B------:R-:W-:Y:S02]  /*1d70*/  UISETP.GE.U32.AND UP0, UPT, UR49, 0x3f, UPT ;  /* 0x0000003f3100788c */ /* 0x000fe4000bf06070 */
[----:B------:R-:W-:Y:S02]  /*1d80*/  ULEA UR11, UR20, UR50, 0x1 ;  /* 0x00000032140b7291 */ /* 0x000fe4000f8e08ff */
[----:B------:R-:W-:Y:S02]  /*1d90*/  ULEA UR35, UR16, UR46, 0x6 ;  /* 0x0000002e10237291 */ /* 0x000fe4000f8e30ff */
[----:B------:R-:W-:Y:S01]  /*1da0*/  USHF.L.U32 UR11, UR11, 0x7, URZ ;  /* 0x000000070b0b7899 */ /* 0x000fe200080006ff */
[----:B------:R1:W2:Y:S01]  /*1db0*/  SYNCS.PHASECHK.TRANS64.TRYWAIT P0, [UR4+0xa0], R0 ;  /* 0x0000a000ff0075a7 */ /* 0x0002a20008001104 */
[----:B------:R-:W-:Y:S01]  /*1dc0*/  UMOV UR6, URZ ;  /* 0x000000ff00067c82 */ /* 0x000fe20008000000 */
[----:B------:R-:W-:Y:S09]  /*1dd0*/  BRA.U !UP0, `(.L_x_26) ;  /* 0x0000000108c07547 */ /* 0x000ff2000b800000 */
[----:B------:R-:W-:Y:S01]  /*1de0*/  UMOV UR13, URZ ;  /* 0x000000ff000d7c82 */ /* 0x000fe20008000000 */
[----:B------:R-:W-:-:S05]  /*1df0*/  UMOV UR4, UR7 ;  /* 0x0000000700047c82 */ /* 0x000fca0008000000 */
.L_x_32:
[----:B------:R-:W-:Y:S01]  /*1e00*/  ULEA UR33, UR4, UR21, 0x3 ;  /* 0x0000001504217291 */ /* 0x000fe2000f8e18ff */
[----:B--2---:R-:W-:Y:S01]  /*1e10*/  @!P3 MOV R2, 0x2800 ;  /* 0x000028000002b802 */ /* 0x004fe20000000f00 */
[----:B--2-4-:R-:W-:Y:S10]  /*1e20*/  @P0 BRA `(.L_x_27) ;  /* 0x00000000000c0947 */ /* 0x014ff40003800000 */
[----:B------:R-:W-:-:S04]  /*1e30*/  SHF.L.U32 R3, R12, 0x1f, RZ ;  /* 0x0000001f0c037819 */ /* 0x000fc800000006ff */
[----:B------:R-:W2:Y:S02]  /*1e40*/  SYNCS.PHASECHK.TRANS64.TRYWAIT P0, [UR33+0xa0], R3 ;  /* 0x0000a003ff0075a7 */ /* 0x000ea40008001121 */
[----:B--2---:R-:W-:Y:S05]  /*1e50*/  @!P0 BRA `(.L_x_28) ;  /* 0x0000008400188947 */ /* 0x004fea0003800000 */
.L_x_27:
[----:B------:R2:W-:Y:S01]  /*1e60*/  @!P3 SYNCS.ARRIVE.TRANS64 RZ, [UR33], R2 ;  /* 0x00000002ffffb9a7 */ /* 0x0005e20008000021 */
[----:B------:R-:W-:-:S04]  /*1e70*/  ULOP3.LUT UR5, UR25, 0x2, URZ, 0xfc, !UPT ;  /* 0x0000000219057892 */ /* 0x000fc8000f8efcff */
[----:B------:R-:W-:-:S09]  /*1e80*/  UISETP.NE.AND UP0, UPT, UR5, 0x2, UPT ;  /* 0x000000020500788c */ /* 0x000fd2000bf05270 */
[----:B------:R-:W-:Y:S05]  /*1e90*/  BRA.U UP0, `(.L_x_29) ;  /* 0x0000000100047547 */ /* 0x000fea000b800000 */
[----:B------:R-:W-:Y:S05]  /*1ea0*/  BPT.TRAP 0x1 ;  /* 0x000000040000795c */ /* 0x000fea0000300000 */
.L_x_29:
[----:B------:R-:W-:Y:S04]  /*1eb0*/  BSSY.RECONVERGENT B0, `(.L_x_30) ;  /* 0x0000003000007945 */ /* 0x000fe80003800200 */
[----:B------:R-:W-:Y:S05]  /*1ec0*/  @P2 BRA `(.L_x_31) ;  /* 0x0000000000042947 */ /* 0x000fea0003800000 */
[----:B------:R-:W-:Y:S05]  /*1ed0*/  BPT.TRAP 0x1 ;  /* 0x000000040000795c */ /* 0x000fea0000300000 */
.L_x_31:
[----:B------:R-:W-:Y:S05]  /*1ee0*/  BSYNC.RECONVERGENT B0 ;  /* 0x0000000000007941 */ /* 0x000fea0003800200 */
.L_x_30:
[----:B------:R-:W-:Y:S02]  /*1ef0*/  UIADD3 UR5, UPT, UPT, UR4, 0x1, URZ ;  /* 0x0000000104057890 */ /* 0x000fe4000fffe0ff */
[----:B------:R-:W-:Y:S02]  /*1f00*/  ULEA UR32, UR4, UR31, 0xb ;  /* 0x0000001f04207291 */ /* 0x000fe4000f8e58ff */
[----:B------:R-:W-:Y:S02]  /*1f10*/  UISETP.NE.AND UP0, UPT, UR5, 0x14, UPT ;  /* 0x000000140500788c */ /* 0x000fe4000bf05270 */
[----:B------:R-:W-:Y:S02]  /*1f20*/  ULEA UR8, UR4, UR30, 0xd ;  /* 0x0000001e04087291 */ /* 0x000fe4000f8e68ff */
[----:B------:R-:W-:Y:S02]  /*1f30*/  USEL UR6, URZ, 0x1, UP0 ;  /* 0x00000001ff067887 */ /* 0x000fe40008000000 */
[----:B------:R-:W-:-:S02]  /*1f40*/  USEL UR7, UR5, URZ, UP0 ;  /* 0x000000ff05077287 */ /* 0x000fc40008000000 */
[----:B------:R-:W-:Y:S02]  /*1f50*/  UIADD3 UR4, UP0, UPT, UR28, 0x180, URZ ;  /* 0x000001801c047890 */ /* 0x000fe4000ff1e0ff */
[----:B------:R-:W-:Y:S01]  /*1f60*/  ULEA UR5, UR7, UR21, 0x3 ;  /* 0x0000001507057291 */ /* 0x000fe2000f8e18ff */
[----:B------:R-:W-:Y:S01]  /*1f70*/  LOP3.LUT R12, R12, UR6, RZ, 0x3c, !PT ;  /* 0x000000060c0c7c12 */ /* 0x000fe2000f8e3cff */
[----:B------:R-:W-:Y:S02]  /*1f80*/  USHF.L.U32 UR34, UR13, 0x5, URZ ;  /* 0x000000050d227899 */ /* 0x000fe400080006ff */
[----:B------:R-:W-:Y:S01]  /*1f90*/  UIADD3 UR13, UPT, UPT, UR13, 0x1, URZ ;  /* 0x000000010d0d7890 */ /* 0x000fe2000fffe0ff */
[----:B-1----:R-:W-:Y:S01]  /*1fa0*/  SHF.L.U32 R0, R12, 0x1f, RZ ;  /* 0x0000001f0c007819 */ /* 0x002fe200000006ff */
[----:B------:R-:W-:Y:S02]  /*1fb0*/  UIADD3 UR14, UP1, UPT, UR28, 0x80, URZ ;  /* 0x000000801c0e7890 */ /* 0x000fe4000ff3e0ff */
[----:B------:R-:W-:Y:S01]  /*1fc0*/  UIADD3 UR32, UPT, UPT, UR21, 0x6600, UR32 ;  /* 0x0000660015207890 */ /* 0x000fe2000fffe020 */
[----:B------:R3:W4:Y:S01]  /*1fd0*/  SYNCS.PHASECHK.TRANS64.TRYWAIT P0, [UR5+0xa0], R0 ;  /* 0x0000a000ff0075a7 */ /* 0x0007220008001105 */
[----:B------:R-:W-:-:S02]  /*1fe0*/  UIADD3.X UR5, UPT, UPT, URZ, UR29, URZ, UP0, !UPT ;  /* 0x0000001dff057290 */ /* 0x000fc400087fe4ff */
[----:B------:R-:W-:Y:S02]  /*1ff0*/  UISETP.NE.AND UP0, UPT, UR13, UR24, UPT ;  /* 0x000000180d00728c */ /* 0x000fe4000bf05270 */
[----:B------:R-:W-:Y:S02]  /*2000*/  UIADD3.X UR15, UPT, UPT, URZ, UR29, URZ, UP1, !UPT ;  /* 0x0000001dff0f7290 */ /* 0x000fe40008ffe4ff */
[----:B------:R-:W-:Y:S02]  /*2010*/  UPRMT UR16, URZ, 0x5410, UR27 ;  /* 0x00005410ff107896 */ /* 0x000fe4000800001b */
[----:B------:R-:W-:Y:S02]  /*2020*/  UIADD3 UR8, UPT, UPT, UR21, 0x10600, UR8 ;  /* 0x0001060015087890 */ /* 0x000fe4000fffe008 */
[----:B------:R-:W-:Y:S01]  /*2030*/  UPRMT UR6, URZ, 0x5410, UR26 ;  /* 0x00005410ff067896 */ /* 0x000fe2000800001a */
[----:B------:R-:W-:Y:S01]  /*2040*/  UMOV UR18, 0x0 ;  /* 0x0000000000127882 */ /* 0x000fe20000000000 */
[----:B------:R-:W-:Y:S01]  /*2050*/  UMOV UR19, 0x10000000 ;  /* 0x1000000000137882 */ /* 0x000fe20000000000 */
[----:B------:R-:W-:Y:S01]  /*2060*/  UMOV UR12, UR36 ;  /* 0x00000024000c7c82 */ /* 0x000fe20008000000 */
[----:B------:R-:W-:Y:S01]  /*2070*/  UMOV UR9, UR33 ;  /* 0x0000002100097c82 */ /* 0x000fe20008000000 */
[----:B------:R-:W-:Y:S01]  /*2080*/  UMOV UR10, UR34 ;  /* 0x00000022000a7c82 */ /* 0x000fe20008000000 */
[----:B------:R-:W-:Y:S03]  /*2090*/  UTMALDG.3D.MULTICAST [UR32], [UR14], UR16, desc[UR18] ;  /* 0x000012200e0073b4 */ /* 0x000fe60008011810 */
[----:B------:R1:W-:Y:S02]  /*20a0*/  UTMALDG.3D.MULTICAST [UR8], [UR4], UR6, desc[UR18] ;  /* 0x00001208040073b4 */ /* 0x0003e40008011806 */
[----:B-1----:R-:W-:Y:S01]  /*20b0*/  UMOV UR6, UR24 ;  /* 0x0000001800067c82 */ /* 0x002fe20008000000 */
[----:B------:R-:W-:Y:S01]  /*20c0*/  UMOV UR4, UR7 ;  /* 0x0000000700047c82 */ /* 0x000fe20008000000 */
[----:B---3--:R-:W-:Y:S05]  /*20d0*/  BRA.U UP0, `(.L_x_32) ;  /* 0xfffffffd00487547 */ /* 0x008fea000b83ffff */
.L_x_26:
[----:B------:R-:W-:Y:S01]  /*20e0*/  ULEA UR4, UR7, UR21, 0x3 ;  /* 0x0000001507047291 */ /* 0x000fe2000f8e18ff */
[----:B-1----:R-:W-:Y:S01]  /*20f0*/  SHF.L.U32 R0, R12, 0x1f, RZ ;  /* 0x0000001f0c007819 */ /* 0x002fe200000006ff */
[----:B------:R-:W-:Y:S01]  /*2100*/  @!P1 SYNCS.ARRIVE.TRANS64.A1T0 RZ, [UR21+0x188], RZ ;  /* 0x000188ffffff99a7 */ /* 0x000fe20008100015 */
[----:B------:R-:W-:-:S06]  /*2110*/  UISETP.GT.AND UP0, UPT, UR45, UR44, UPT ;  /* 0x0000002c2d00728c */ /* 0x000fcc000bf04270 */
[----:B--2-4-:R1:W2:Y:S03]  /*2120*/  SYNCS.PHASECHK.TRANS64.TRYWAIT P0, [UR4+0xa0], R0 ;  /* 0x0000a000ff0075a7 */ /* 0x0142a60008001104 */
[----:B------:R-:W-:Y:S05]  /*2130*/  BRA.U !UP0, `(.L_x_33) ;  /* 0x0000000108bc7547 */ /* 0x000fea000b800000 */
[----:B------:R-:W-:Y:S01]  /*2140*/  UIADD3 UR13, UPT, UPT, UR47, UR6, URZ ;  /* 0x000000062f0d7290 */ /* 0x000fe2000fffe0ff */
[----:B------:R-:W-:-:S11]  /*2150*/  UMOV UR4, UR7 ;  /* 0x0000000700047c82 */ /* 0x000fd60008000000 */
.L_x_39:
[----:B------:R-:W-:Y:S01]  /*2160*/  ULEA UR17, UR4, UR21, 0x3 ;  /* 0x0000001504117291 */ /* 0x000fe2000f8e18ff */
[----:B--2---:R-:W-:Y:S01]  /*2170*/  @!P3 MOV R2, 0x2800 ;  /* 0x000028000002b802 */ /* 0x004fe20000000f00 */
[----:B--2-4-:R-:W-:Y:S10]  /*2180*/  @P0 BRA `(.L_x_34) ;  /* 0x00000000000c0947 */ /* 0x014ff40003800000 */
[----:B------:R-:W-:-:S04]  /*2190*/  SHF.L.U32 R3, R12, 0x1f, RZ ;  /* 0x0000001f0c037819 */ /* 0x000fc800000006ff */
[----:B------:R-:W2:Y:S02]  /*21a0*/  SYNCS.PHASECHK.TRANS64.TRYWAIT P0, [UR17+0xa0], R3 ;  /* 0x0000a003ff0075a7 */ /* 0x000ea40008001111 */
[----:B--2---:R-:W-:Y:S05]  /*21b0*/  @!P0 BRA `(.L_x_35) ;  /* 0x0000008000588947 */ /* 0x004fea0003800000 */
.L_x_34:
[----:B------:R2:W-:Y:S01]  /*21c0*/  @!P3 SYNCS.ARRIVE.TRANS64 RZ, [UR17], R2 ;  /* 0x00000002ffffb9a7 */ /* 0x0005e20008000011 */
[----:B------:R-:W-:-:S04]  /*21d0*/  ULOP3.LUT UR5, UR25, 0x2, URZ, 0xfc, !UPT ;  /* 0x0000000219057892 */ /* 0x000fc8000f8efcff */
[----:B------:R-:W-:-:S09]  /*21e0*/  UISETP.NE.AND UP0, UPT, UR5, 0x2, UPT ;  /* 0x000000020500788c */ /* 0x000fd2000bf05270 */
[----:B------:R-:W-:Y:S05]  /*21f0*/  BRA.U UP0, `(.L_x_36) ;  /* 0x0000000100047547 */ /* 0x000fea000b800000 */
[----:B------:R-:W-:Y:S05]  /*2200*/  BPT.TRAP 0x1 ;  /* 0x000000040000795c */ /* 0x000fea0000300000 */
.L_x_36:
[----:B------:R-:W-:Y:S04]  /*2210*/  BSSY.RECONVERGENT B0, `(.L_x_37) ;  /* 0x0000003000007945 */ /* 0x000fe80003800200 */
[----:B------:R-:W-:Y:S05]  /*2220*/  @P2 BRA `(.L_x_38) ;  /* 0x0000000000042947 */ /* 0x000fea0003800000 */
[----:B------:R-:W-:Y:S05]  /*2230*/  BPT.TRAP 0x1 ;  /* 0x000000040000795c */ /* 0x000fea0000300000 */
.L_x_38:
[----:B------:R-:W-:Y:S05]  /*2240*/  BSYNC.RECONVERGENT B0 ;  /* 0x0000000000007941 */ /* 0x000fea0003800200 */
.L_x_37:
[----:B------:R-:W-:Y:S02]  /*2250*/  UIADD3 UR5, UPT, UPT, UR4, 0x1, URZ ;  /* 0x0000000104057890 */ /* 0x000fe4000fffe0ff */
[----:B------:R-:W-:Y:S02]  /*2260*/  UIADD3 UR14, UP1, UPT, UR28, 0x80, URZ ;  /* 0x000000801c0e7890 */ /* 0x000fe4000ff3e0ff */
[----:B------:R-:W-:Y:S02]  /*2270*/  UISETP.NE.AND UP0, UPT, UR5, 0x14, UPT ;  /* 0x000000140500788c */ /* 0x000fe4000bf05270 */
[----:B------:R-:W-:Y:S02]  /*2280*/  ULEA UR16, UR4, UR38, 0xb ;  /* 0x0000002604107291 */ /* 0x000fe4000f8e58ff */
[----:B------:R-:W-:Y:S02]  /*2290*/  USEL UR8, URZ, 0x1, UP0 ;  /* 0x00000001ff087887 */ /* 0x000fe40008000000 */
[----:B------:R-:W-:-:S02]  /*22a0*/  USEL UR7, UR5, URZ, UP0 ;  /* 0x000000ff05077287 */ /* 0x000fc40008000000 */
[----:B------:R-:W-:Y:S02]  /*22b0*/  UIADD3 UR22, UP0, UPT, UR28, 0x180, URZ ;  /* 0x000001801c167890 */ /* 0x000fe4000ff1e0ff */
[----:B------:R-:W-:Y:S01]  /*22c0*/  ULEA UR5, UR7, UR21, 0x3 ;  /* 0x0000001507057291 */ /* 0x000fe2000f8e18ff */
[----:B------:R-:W-:Y:S01]  /*22d0*/  LOP3.LUT R12, R12, UR8, RZ, 0x3c, !PT ;  /* 0x000000080c0c7c12 */ /* 0x000fe2000f8e3cff */
[----:B------:R-:W-:Y:S02]  /*22e0*/  ULEA UR8, UR4, UR37, 0xd ;  /* 0x0000002504087291 */ /* 0x000fe4000f8e68ff */
[----:B------:R-:W-:Y:S01]  /*22f0*/  USHF.L.U32 UR18, UR6, 0x5, URZ ;  /* 0x0000000506127899 */ /* 0x000fe200080006ff */
[----:B-1----:R-:W-:Y:S01]  /*2300*/  SHF.L.U32 R0, R12, 0x1f, RZ ;  /* 0x0000001f0c007819 */ /* 0x002fe200000006ff */
[----:B------:R-:W-:Y:S02]  /*2310*/  UPRMT UR4, URZ, 0x5410, UR27 ;  /* 0x00005410ff047896 */ /* 0x000fe4000800001b */
[----:B------:R-:W-:Y:S01]  /*2320*/  UIADD3.X UR15, UPT, UPT, URZ, UR29, URZ, UP1, !UPT ;  /* 0x0000001dff0f7290 */ /* 0x000fe20008ffe4ff */
[----:B------:R3:W4:Y:S01]  /*2330*/  SYNCS.PHASECHK.TRANS64.TRYWAIT P0, [UR5+0xa0], R0 ;  /* 0x0000a000ff0075a7 */ /* 0x0007220008001105 */
[----:B------:R-:W-:-:S02]  /*2340*/  UPRMT UR5, URZ, 0x5410, UR26 ;  /* 0x00005410ff057896 */ /* 0x000fc4000800001a */
[----:B------:R-:W-:Y:S01]  /*2350*/  UIADD3.X UR23, UPT, UPT, URZ, UR29, URZ, UP0, !UPT ;  /* 0x0000001dff177290 */ /* 0x000fe200087fe4ff */
[----:B------:R-:W-:Y:S01]  /*2360*/  UMOV UR32, 0x0 ;  /* 0x0000000000207882 */ /* 0x000fe20000000000 */
[----:B------:R-:W-:Y:S01]  /*2370*/  UMOV UR33, 0x10000000 ;  /* 0x1000000000217882 */ /* 0x000fe20000000000 */
[----:B------:R-:W-:Y:S01]  /*2380*/  UMOV UR19, UR35 ;  /* 0x0000002300137c82 */ /* 0x000fe20008000000 */
[----:B------:R-:W-:Y:S01]  /*2390*/  UMOV UR20, UR36 ;  /* 0x0000002400147c82 */ /* 0x000fe20008000000 */
[----:B------:R-:W-:Y:S01]  /*23a0*/  UMOV UR12, UR36 ;  /* 0x00000024000c7c82 */ /* 0x000fe20008000000 */
[----:B------:R-:W-:Y:S01]  /*23b0*/  UMOV UR9, UR17 ;  /* 0x0000001100097c82 */ /* 0x000fe20008000000 */
[----:B------:R-:W-:Y:S01]  /*23c0*/  UMOV UR10, UR18 ;  /* 0x00000012000a7c82 */ /* 0x000fe20008000000 */
[----:B------:R1:W-:Y:S01]  /*23d0*/  UTMALDG.3D.MULTICAST [UR16], [UR14], UR4, desc[UR32] ;  /* 0x000020100e0073b4 */ /* 0x0003e20008011804 */
[----:B------:R-:W-:-:S04]  /*23e0*/  UIADD3 UR6, UPT, UPT, UR6, 0x1, URZ ;  /* 0x0000000106067890 */ /* 0x000fc8000fffe0ff */
[----:B------:R-:W-:Y:S01]  /*23f0*/  UISETP.NE.AND UP0, UPT, UR6, UR13, UPT ;  /* 0x0000000d0600728c */ /* 0x000fe2000bf05270 */
[----:B------:R3:W-:Y:S01]  /*2400*/  UTMALDG.3D.MULTICAST [UR8], [UR22], UR5, desc[UR32] ;  /* 0x00002008160073b4 */ /* 0x0007e20008011805 */
[----:B-1----:R-:W-:-:S07]  /*2410*/  UMOV UR4, UR7 ;  /* 0x0000000700047c82 */ /* 0x002fce0008000000 */
[----:B---3--:R-:W-:Y:S05]  /*2420*/  BRA.U UP0, `(.L_x_39) ;  /* 0xfffffffd004c7547 */ /* 0x008fea000b83ffff */
.L_x_33:
[C---:B------:R-:W-:Y:S01]  /*2430*/  LEA R3, R11.reuse, UR21, 0x3 ;  /* 0x000000150b037c11 */ /* 0x040fe2000f8e18ff */
[----:B------:R-:W-:Y:S01]  /*2440*/  NOP ;  /* 0x0000000000007918 */ /* 0x000fe20000000000 */
[----:B-1----:R-:W-:Y:S02]  /*2450*/  SHF.L.U32 R0, R10, 0x1f, RZ ;  /* 0x0000001f0a007819 */ /* 0x002fe400000006ff */
[----:B------:R-:W-:Y:S02]  /*2460*/  LEA R5, R11, UR21, 0x4 ;  /* 0x000000150b057c11 */ /* 0x000fe4000f8e20ff */
[----:B--2-4-:R-:W1:Y:S02]  /*2470*/  SYNCS.PHASECHK.TRANS64.TRYWAIT P0, [R3+URZ+0x190], R0 ;  /* 0x00019000030075a7 */ /* 0x014e6400080011ff */
[----:B-1----:R-:W-:Y:S05]  /*2480*/  @!P0 BRA `(.L_x_40) ;  /* 0x0000007c00bc8947 */ /* 0x002fea0003800000 */
.L_x_152:
[----:B------:R-:W2:Y:S01]  /*2490*/  LDS.128 R4, [R5+0x220] ;  /* 0x0002200005047984 */ /* 0x000ea20000000c00 */
[----:B------:R-:W-:Y:S01]  /*24a0*/  UISETP.GE.AND UP0, UPT, UR42, 0x1, UPT ;  /* 0x000000012a00788c */ /* 0x000fe2000bf06270 */
[----:B------:R-:W-:Y:S01]  /*24b0*/  @!PT LDS RZ, [RZ] ;  /* 0x00000000fffff984 */ /* 0x000fe20000000800 */
[----:B------:R-:W-:Y:S01]  /*24c0*/  @!PT LDS RZ, [RZ] ;  /* 0x00000000fffff984 */ /* 0x000fe20000000800 */
[----:B------:R-:W-:Y:S01]  /*24d0*/  @!PT LDS RZ, [RZ] ;  /* 0x00000000fffff984 */ /* 0x000fe20000000800 */
[----:B------:R-:W-:Y:S01]  /*24e0*/  @!PT LDS RZ, [RZ] ;  /* 0x00000000fffff984 */ /* 0x000fe20000000800 */
[----:B------:R3:W-:Y:S06]  /*24f0*/  MEMBAR.ALL.CTA ;  /* 0x0000000000007992 */ /* 0x0007ec0000008000 */
[----:B---3--:R-:W3:Y:S01]  /*2500*/  FENCE.VIEW.ASYNC.S ;  /* 0x00000000000073c6 */ /* 0x008ee20000000000 */
[----:B--2---:R-:W-:-:S13]  /*2510*/  LOP3.LUT P0, RZ, R6, 0x1, RZ, 0xc0, !PT ;  /* 0x0000000106ff7812 */ /* 0x004fda000780c0ff */
[----:B---3--:R-:W-:Y:S01]  /*2520*/  VOTEU.ANY UP1, P0 ;  /* 0x0000000000ff7886 */ /* 0x008fe20000020100 */
[----:B------:R-:W-:-:S13]  /*2530*/  PLOP3.LUT P0, PT, PT, PT, UP1, 0x80, 0x8 ;  /* 0x000000000008781c */ /* 0x000fda0003f0f018 */
[----:B-1----:R-:W-:Y:S02]  /*2540*/  @P0 LOP3.LUT R0, R5, 0xffff, RZ, 0xc0, !PT ;  /* 0x0000ffff05000812 */ /* 0x002fe400078ec0ff */
[----:B------:R-:W-:Y:S02]  /*2550*/  @P0 MOV R2, R4 ;  /* 0x0000000400020202 */ /* 0x000fe40000000f00 */
[----:B------:R-:W-:Y:S01]  /*2560*/  @P0 R2UR UR5, R0 ;  /* 0x00000000000502ca */ /* 0x000fe200000e0000 */
[----:B------:R-:W-:Y:S01]  /*2570*/  VIADD R0, R3, 0x1a0 ;  /* 0x000001a003007836 */ /* 0x000fe20000000000 */
[----:B------:R-:W-:Y:S02]  /*2580*/  @P0 SHF.R.U32.HI R4, RZ, 0x10, R5 ;  /* 0x00000010ff040819 */ /* 0x000fe40000011605 */
[----:B------:R-:W-:Y:S02]  /*2590*/  @P0 R2UR UR6, R2 ;  /* 0x00000000020602ca */ /* 0x000fe400000e0000 */
[----:B------:R-:W-:-:S02]  /*25a0*/  PRMT R0, RZ, 0x654, R0 ;  /* 0x00000654ff007816 */ /* 0x000fc40000000000 */
[----:B------:R-:W-:Y:S02]  /*25b0*/  @P0 R2UR UR4, R4 ;  /* 0x00000000040402ca */ /* 0x000fe400000e0000 */
[----:B------:R1:W-:Y:S03]  /*25c0*/  SYNCS.ARRIVE.TRANS64.RED.A1T0 RZ, [R0+URZ], RZ ;  /* 0x000000ff00ff79a7 */ /* 0x0003e600081004ff */
[----:B------:R-:W-:-:S04]  /*25d0*/  @UP1 UMOV UR39, UR5 ;  /* 0x0000000500271c82 */ /* 0x000fc80008000000 */
[----:B------:R-:W-:-:S04]  /*25e0*/  @UP1 UMOV UR40, UR6 ;  /* 0x0000000600281c82 */ /* 0x000fc80008000000 */
[----:B------:R-:W-:Y:S01]  /*25f0*/  @UP1 UMOV UR36, UR4 ;  /* 0x0000000400241c82 */ /* 0x000fe20008000000 */
[----:B------:R-:W-:Y:S05]  /*2600*/  BRA.U !UP0, `(.L_x_41) ;  /* 0x0000000108d47547 */ /* 0x000fea000b800000 */
[----:B------:R-:W2:Y:S01]  /*2610*/  LDCU.128 UR12, c[0x0][0xb10] ;  /* 0x00016200ff0c77ac */ /* 0x000ea20008000c00 */
[----:B------:R-:W3:Y:S01]  /*2620*/  LDCU UR22, c[0x0][0xb20] ;  /* 0x00016400ff1677ac */ /* 0x000ee20008000800 */
[----:B------:R-:W4:Y:S01]  /*2630*/  LDCU UR20, c[0x0][0xb0c] ;  /* 0x00016180ff1477ac */ /* 0x000f220008000800 */
[----:B------:R-:W1:Y:S01]  /*2640*/  LDCU.64 UR8, c[0x0][0xb28] ;  /* 0x00016500ff0877ac */ /* 0x000e620008000a00 */
[----:B------:R-:W-:Y:S02]  /*2650*/  UISETP.NE.AND UP3, UPT, UR42, 0x1, UPT ;  /* 0x000000012a00788c */ /* 0x000fe4000bf65270 */
[----:B--2---:R-:W-:Y:S02]  /*2660*/  UIMAD.WIDE.U32 UR10, UR41, UR15, URZ ;  /* 0x0000000f290a72a5 */ /* 0x004fe4000f8e00ff */
[----:B------:R-:W-:Y:S02]  /*2670*/  UIMAD.WIDE.U32 UR4, UR43, UR12, URZ ;  /* 0x0000000c2b0472a5 */ /* 0x000fe4000f8e00ff */
[----:B------:R-:W-:-:S02]  /*2680*/  UISETP.NE.AND UP0, UPT, UR14, 0x1, UPT ;  /* 0x000000010e00788c */ /* 0x000fc4000bf05270 */
[----:B------:R-:W-:Y:S01]  /*2690*/  UIMAD.WIDE.U32 UR18, UR39, UR15, URZ ;  /* 0x0000000f271272a5 */ /* 0x000fe2000f8e00ff */
[----:B------:R-:W-:Y:S02]  /*26a0*/  UMOV UR10, UR11 ;  /* 0x0000000b000a7c82 */ /* 0x000fe40008000000 */
[----:B------:R-:W-:Y:S01]  /*26b0*/  UMOV UR4, UR5 ;  /* 0x0000000500047c82 */ /* 0x000fe20008000000 */
[----:B---3--:R-:W-:Y:S02]  /*26c0*/  USHF.R.U32.HI UR10, URZ, UR22, UR10 ;  /* 0x00000016ff0a7299 */ /* 0x008fe4000801160a */
[----:B----4-:R-:W-:Y:S02]  /*26d0*/  UISETP.NE.AND UP2, UPT, UR20, 0x1, UPT ;  /* 0x000000011400788c */ /* 0x010fe4000bf45270 */
[----:B------:R-:W-:Y:S02]  /*26e0*/  USHF.R.U32.HI UR4, URZ, UR13, UR4 ;  /* 0x0000000dff047299 */ /* 0x000fe40008011604 */
[----:B------:R-:W-:-:S02]  /*26f0*/  USEL UR5, UR41, UR10, !UP0 ;  /* 0x0000000a29057287 */ /* 0x000fc4000c000000 */
[----:B------:R-:W-:Y:S02]  /*2700*/  USEL UR6, UR43, UR4, !UP2 ;  /* 0x000000042b067287 */ /* 0x000fe4000d000000 */
[----:B-1----:R-:W-:Y:S01]  /*2710*/  UIMAD.WIDE.U32 UR10, UR5, UR8, URZ ;  /* 0x00000008050a72a5 */ /* 0x002fe2000f8e00ff */
[----:B------:R-:W-:Y:S01]  /*2720*/  UMOV UR4, UR19 ;  /* 0x0000001300047c82 */ /* 0x000fe20008000000 */
[----:B------:R-:W-:Y:S02]  /*2730*/  UIMAD.WIDE.U32 UR16, UR40, UR12, URZ ;  /* 0x0000000c281072a5 */ /* 0x000fe4000f8e00ff */
[----:B------:R-:W-:-:S03]  /*2740*/  UIMAD.WIDE.U32 UR18, UR6, UR8, URZ ;  /* 0x00000008061272a5 */ /* 0x000fc6000f8e00ff */
[----:B------:R-:W-:Y:S01]  /*2750*/  UMOV UR10, UR11 ;  /* 0x0000000b000a7c82 */ /* 0x000fe20008000000 */
[----:B------:R-:W-:Y:S02]  /*2760*/  USHF.R.U32.HI UR4, URZ, UR22, UR4 ;  /* 0x00000016ff047299 */ /* 0x000fe40008011604 */
[----:B------:R-:W-:Y:S01]  /*2770*/  @UP3 USHF.R.U32.HI UR5, URZ, UR9, UR10 ;  /* 0x00000009ff053299 */ /* 0x000fe2000801160a */
[----:B------:R-:W-:Y:S01]  /*2780*/  UMOV UR16, UR17 ;  /* 0x0000001100107c82 */ /* 0x000fe20008000000 */
[----:B------:R-:W-:Y:S01]  /*2790*/  UMOV UR18, UR19 ;  /* 0x0000001300127c82 */ /* 0x000fe20008000000 */
[----:B------:R-:W-:Y:S02]  /*27a0*/  USHF.R.U32.HI UR13, URZ, UR13, UR16 ;  /* 0x0000000dff0d7299 */ /* 0x000fe40008011610 */
[----:B------:R-:W-:Y:S02]  /*27b0*/  USEL UR4, UR39, UR4, !UP0 ;  /* 0x0000000427047287 */ /* 0x000fe4000c000000 */
[----:B------:R-:W-:-:S02]  /*27c0*/  @UP3 USHF.R.U32.HI UR6, URZ, UR9, UR18 ;  /* 0x00000009ff063299 */ /* 0x000fc40008011612 */
[----:B------:R-:W-:Y:S02]  /*27d0*/  UIMAD UR10, UR42, UR5, URZ ;  /* 0x000000052a0a72a4 */ /* 0x000fe4000f8e02ff */
[----:B------:R-:W-:Y:S02]  /*27e0*/  USEL UR5, UR40, UR13, !UP2 ;  /* 0x0000000d28057287 */ /* 0x000fe4000d000000 */
[----:B------:R-:W-:Y:S02]  /*27f0*/  UIMAD UR12, UR42, UR6, URZ ;  /* 0x000000062a0c72a4 */ /* 0x000fe4000f8e02ff */
[----:B------:R-:W-:Y:S02]  /*2800*/  UISETP.GE.AND UP0, UPT, UR4, UR10, UPT ;  /* 0x0000000a0400728c */ /* 0x000fe4000bf06270 */
[----:B------:R-:W-:Y:S02]  /*2810*/  UIMAD.WIDE.U32 UR10, UR4, UR8, URZ ;  /* 0x00000008040a72a5 */ /* 0x000fe4000f8e00ff */
[----:B------:R-:W-:-:S02]  /*2820*/  UISETP.GE.OR UP0, UPT, UR5, UR12, UP0 ;  /* 0x0000000c0500728c */ /* 0x000fc40008706670 */
        /* <DEDUP_REMOVED lines=19> */
.L_x_41:
[----:B------:R-:W2:Y:S02]  /*2960*/  LDCU UR4, c[0x0][0xb30] ;  /* 0x00016600ff0477ac */ /* 0x000ea40008000800 */
[----:B--2---:R-:W-:-:S09]  /*2970*/  UISETP.NE.AND UP0, UPT, UR4, 0x1, UPT ;  /* 0x000000010400788c */ /* 0x004fd2000bf05270 */
        /* <DEDUP_REMOVED lines=18> */
.L_x_42:
[----:B------:R-:W-:Y:S01]  /*2aa0*/  VIADD R11, R11, 0x1 ;  /* 0x000000010b0b7836 */ /* 0x000fe20000000000 */
[----:B------:R-:W-:Y:S01]  /*2ab0*/  PLOP3.LUT P1, PT, PT, PT, PT, 0x80, 0x8 ;  /* 0x000000000008781c */ /* 0x000fe20003f2f070 */
[----:B------:R-:W-:Y:S02]  /*2ac0*/  UIADD3 UR16, UPT, UPT, UR40, UR62, URZ ;  /* 0x0000003e28107290 */ /* 0x000fe4000fffe0ff */
[----:B------:R-:W-:Y:S01]  /*2ad0*/  UIADD3 UR20, UPT, UPT, UR39, UR59, URZ ;  /* 0x0000003b27147290 */ /* 0x000fe2000fffe0ff */
[----:B------:R-:W-:-:S04]  /*2ae0*/  ISETP.NE.AND P0, PT, R11, 0x2, PT ;  /* 0x000000020b00780c */ /* 0x000fc80003f05270 */
[----:B------:R-:W-:Y:S02]  /*2af0*/  SEL R3, RZ, 0x1, P0 ;  /* 0x00000001ff037807 */ /* 0x000fe40000000000 */
[----:B------:R-:W-:Y:S02]  /*2b00*/  SEL R11, R11, RZ, P0 ;  /* 0x000000ff0b0b7207 */ /* 0x000fe40000000000 */
[----:B------:R-:W-:Y:S01]  /*2b10*/  LOP3.LUT R10, R10, R3, RZ, 0x3c, !PT ;  /* 0x000000030a0a7212 */ /* 0x000fe200078e3cff */
[----:B------:R-:W-:Y:S06]  /*2b20*/  BRA.U UP1, `(.L_x_43) ;  /* 0xfffffff101547547 */ /* 0x000fec000b83ffff */
[----:B------:R-:W-:Y:S01]  /*2b30*/  UIADD3 UR21, UPT, UPT, UR21, 0xa0, URZ ;  /* 0x000000a015157890 */ /* 0x000fe2000fffe0ff */
[----:B------:R-:W-:-:S03]  /*2b40*/  SHF.L.U32 R3, R12, 0x1f, RZ ;  /* 0x0000001f0c037819 */ /* 0x000fc600000006ff */
[----:B------:R-:W-:-:S09]  /*2b50*/  ULEA UR4, UR7, UR21, 0x3 ;  /* 0x0000001507047291 */ /* 0x000fd2000f8e18ff */
[----:B------:R-:W2:Y:S02]  /*2b60*/  SYNCS.PHASECHK.TRANS64.TRYWAIT P0, [UR4], R3 ;  /* 0x00000003ff0075a7 */ /* 0x000ea40008001104 */
[----:B--2---:R-:W-:Y:S05]  /*2b70*/  @!P0 BRA `(.L_x_44) ;  /* 0x0000007800148947 */ /* 0x004fea0003800000 */
.L_x_154:
[----:B------:R-:W-:-:S04]  /*2b80*/  UIADD3 UR4, UPT, UPT, UR7, 0x1, URZ ;  /* 0x0000000107047890 */ /* 0x000fc8000fffe0ff */
[----:B------:R-:W-:-:S04]  /*2b90*/  UISETP.NE.AND UP0, UPT, UR4, 0x14, UPT ;  /* 0x000000140400788c */ /* 0x000fc8000bf05270 */
[----:B------:R-:W-:Y:S02]  /*2ba0*/  USEL UR6, URZ, 0x1, UP0 ;  /* 0x00000001ff067887 */ /* 0x000fe40008000000 */
[----:B------:R-:W-:-:S04]  /*2bb0*/  USEL UR4, UR4, URZ, UP0 ;  /* 0x000000ff04047287 */ /* 0x000fc80008000000 */
[----:B------:R-:W-:Y:S01]  /*2bc0*/  ULEA UR5, UR4, UR21, 0x3 ;  /* 0x0000001504057291 */ /* 0x000fe2000f8e18ff */
[----:B------:R-:W-:-:S04]  /*2bd0*/  LOP3.LUT R2, R12, UR6, RZ, 0x3c, !PT ;  /* 0x000000060c027c12 */ /* 0x000fc8000f8e3cff */
[----:B-1----:R-:W-:-:S04]  /*2be0*/  SHF.L.U32 R3, R2, 0x1f, RZ ;  /* 0x0000001f02037819 */ /* 0x002fc800000006ff */
[----:B------:R-:W1:Y:S02]  /*2bf0*/  SYNCS.PHASECHK.TRANS64.TRYWAIT P0, [UR5], R3 ;  /* 0x00000003ff0075a7 */ /* 0x000e640008001105 */
[----:B-1----:R-:W-:Y:S05]  /*2c00*/  @!P0 BRA `(.L_x_45) ;  /* 0x0000007800088947 */ /* 0x002fea0003800000 */
.L_x_156:
        /* <DEDUP_REMOVED lines=9> */
.L_x_158:
        /* <DEDUP_REMOVED lines=9> */
.L_x_160:
        /* <DEDUP_REMOVED lines=9> */
.L_x_162:
        /* <DEDUP_REMOVED lines=9> */
.L_x_164:
        /* <DEDUP_REMOVED lines=9> */
.L_x_166:
        /* <DEDUP_REMOVED lines=9> */
.L_x_168:
        /* <DEDUP_REMOVED lines=9> */
.L_x_170:
        /* <DEDUP_REMOVED lines=9> */
.L_x_172:
        /* <DEDUP_REMOVED lines=9> */
.L_x_174:
        /* <DEDUP_REMOVED lines=9> */
.L_x_176:
        /* <DEDUP_REMOVED lines=9> */
.L_x_178:
        /* <DEDUP_REMOVED lines=9> */
.L_x_180:
        /* <DEDUP_REMOVED lines=9> */
.L_x_182:
        /* <DEDUP_REMOVED lines=9> */
.L_x_184:
        /* <DEDUP_REMOVED lines=9> */
.L_x_186:
        /* <DEDUP_REMOVED lines=9> */
.L_x_188:
        /* <DEDUP_REMOVED lines=9> */
.L_x_190:
[----:B------:R-:W-:-:S04]  /*35a0*/  UIADD3 UR4, UPT, UPT, UR4, 0x1, URZ ;  /* 0x0000000104047890 */ /* 0x000fc8000fffe0ff */
[----:B------:R-:W-:-:S04]  /*35b0*/  UISETP.NE.AND UP0, UPT, UR4, 0x14, UPT ;  /* 0x000000140400788c */ /* 0x000fc8000bf05270 */
[----:B------:R-:W-:Y:S02]  /*35c0*/  USEL UR5, URZ, 0x1, UP0 ;  /* 0x00000001ff057887 */ /* 0x000fe40008000000 */
[----:B------:R-:W-:-:S04]  /*35d0*/  USEL UR4, UR4, URZ, UP0 ;  /* 0x000000ff04047287 */ /* 0x000fc80008000000 */
[----:B------:R-:W-:Y:S01]  /*35e0*/  ULEA UR4, UR4, UR21, 0x3 ;  /* 0x0000001504047291 */ /* 0x000fe2000f8e18ff */
[----:B-1----:R-:W-:-:S04]  /*35f0*/  LOP3.LUT R3, R2, UR5, RZ, 0x3c, !PT ;  /* 0x0000000502037c12 */ /* 0x002fc8000f8e3cff */
[----:B------:R-:W-:Y:S01]  /*3600*/  SHF.L.U32 R3, R3, 0x1f, RZ ;  /* 0x0000001f03037819 */ /* 0x000fe200000006ff */
[----:B------:R-:W-:-:S07]  /*3610*/  IMAD.U32 R0, RZ, RZ, UR4 ;  /* 0x00000004ff007e24 */ /* 0x000fce000f8e00ff */
.L_x_63:
[----:B-1----:R1:W2:Y:S02]  /*3620*/  SYNCS.PHASECHK.TRANS64.TRYWAIT P0, [R0+URZ], R3 ;  /* 0x00000003000075a7 */ /* 0x0022a400080011ff */
[----:B--2---:R-:W-:Y:S05]  /*3630*/  @!P0 NANOSLEEP.SYNCS 0x989680 ;  /* 0x009896800000895d */ /* 0x004fea0003900000 */
[----:B------:R-:W2:Y:S02]  /*3640*/  @!P0 SYNCS.PHASECHK.TRANS64 P0, [R0+URZ], R3 ;  /* 0x00000003000085a7 */ /* 0x000ea400080010ff */
[----:B--2---:R-:W-:Y:S05]  /*3650*/  @P0 EXIT ;  /* 0x000000000000094d */ /* 0x004fea0003800000 */
[----:B------:R-:W-:Y:S05]  /*3660*/  BRA `(.L_x_63) ;  /* 0xfffffffc00ec7947 */ /* 0x000fea000383ffff */
.L_x_23:
[----:B------:R-:W2:Y:S02]  /*3670*/  S2UR UR4, SR_CgaCtaId ;  /* 0x00000000000479c3 */ /* 0x000ea40000008800 */
[----:B--2---:R-:W-:-:S04]  /*3680*/  UISETP.NE.AND UP0, UPT, UR4, URZ, UPT ;  /* 0x000000ff0400728c */ /* 0x004fc8000bf05270 */
[----:B------:R-:W-:-:S09]  /*3690*/  UISETP.NE.OR UP0, UPT, UR17, 0x1, UP0 ;  /* 0x000000011100788c */ /* 0x000fd20008705670 */
[----:B------:R-:W-:Y:S05]  /*36a0*/  BRA.U UP0, `(.L_x_64) ;  /* 0x00000005004c7547 */ /* 0x000fea000b800000 */
[----:B------:R-:W2:Y:S01]  /*36b0*/  S2UR UR5, SR_CgaCtaId ;  /* 0x00000000000579c3 */ /* 0x000ea20000008800 */
[----:B------:R-:W-:Y:S01]  /*36c0*/  UMOV UR4, 0x400 ;  /* 0x0000040000047882 */ /* 0x000fe20000000000 */
[----:B------:R-:W-:Y:S01]  /*36d0*/  ISETP.GE.U32.AND P2, PT, R0, 0x8, PT ;  /* 0x000000080000780c */ /* 0x000fe20003f46070 */
[----:B------:R-:W-:Y:S01]  /*36e0*/  IMAD.MOV.U32 R12, RZ, RZ, 0x1 ;  /* 0x00000001ff0c7424 */ /* 0x000fe200078e00ff */
[----:B------:R-:W-:Y:S02]  /*36f0*/  CS2R R10, SRZ ;  /* 0x00000000000a7805 */ /* 0x000fe4000001ff00 */
[----:B------:R-:W-:Y:S01]  /*3700*/  CS2R R8, SRZ ;  /* 0x0000000000087805 */ /* 0x000fe2000001ff00 */
[----:B--2---:R-:W-:-:S03]  /*3710*/  ULEA UR6, UR5, UR4, 0x18 ;  /* 0x0000000405067291 */ /* 0x004fc6000f8ec0ff */
[----:B------:R-:W-:-:S09]  /*3720*/  UMOV UR5, URZ ;  /* 0x000000ff00057c82 */ /* 0x000fd20008000000 */
.L_x_68:
[----:B------:R-:W-:Y:S02]  /*3730*/  LEA R2, R8, UR6, 0x3 ;  /* 0x0000000608027c11 */ /* 0x000fe4000f8e18ff */
[----:B------:R-:W-:-:S03]  /*3740*/  SHF.L.U32 R5, R9, 0x1f, RZ ;  /* 0x0000001f09057819 */ /* 0x000fc600000006ff */
[----:B------:R-:W-:Y:S01]  /*3750*/  VIADD R4, R2, 0x200 ;  /* 0x0000020002047836 */ /* 0x000fe20000000000 */
[----:B------:R-:W2:Y:S02]  /*3760*/  SYNCS.PHASECHK.TRANS64.TRYWAIT P0, [R2+URZ+0x1f0], R5 ;  /* 0x0001f005020075a7 */ /* 0x000ea400080011ff */
[----:B--2---:R-:W-:Y:S05]  /*3770*/  @!P0 BRA `(.L_x_65) ;  /* 0x0000007000dc8947 */ /* 0x004fea0003800000 */
.L_x_191:
[----:B------:R-:W-:Y:S01]  /*3780*/  ULEA UR4, UR5, UR6, 0x3 ;  /* 0x0000000605047291 */ /* 0x000fe2000f8e18ff */
[----:B------:R-:W-:Y:S02]  /*3790*/  PRMT R4, RZ, 0x654, R4 ;  /* 0x00000654ff047816 */ /* 0x000fe40000000004 */
[----:B--2---:R-:W-:Y:S01]  /*37a0*/  SHF.L.U32 R5, R12, 0x1f, RZ ;  /* 0x0000001f0c057819 */ /* 0x004fe200000006ff */
[----:B------:R-:W-:Y:S01]  /*37b0*/  UIADD3 UR7, UPT, UPT, UR4, 0x190, URZ ;  /* 0x0000019004077890 */ /* 0x000fe2000fffe0ff */
[----:B------:R2:W-:Y:S05]  /*37c0*/  SYNCS.ARRIVE.TRANS64.RED.A1T0 RZ, [R4+URZ], RZ ;  /* 0x000000ff04ff79a7 */ /* 0x0005ea00081004ff */
[----:B------:R-:W-:Y:S01]  /*37d0*/  IMAD.U32 R7, RZ, RZ, UR7 ;  /* 0x00000007ff077e24 */ /* 0x000fe2000f8e00ff */
[----:B------:R-:W3:Y:S04]  /*37e0*/  SYNCS.PHASECHK.TRANS64.TRYWAIT P0, [UR4+0x1a0], R5 ;  /* 0x0001a005ff0075a7 */ /* 0x000ee80008001104 */
[----:B------:R-:W-:Y:S01]  /*37f0*/  PRMT R6, R0, 0x654, R7 ;  /* 0x0000065400067816 */ /* 0x000fe20000000007 */
[----:B--2---:R-:W-:Y:S01]  /*3800*/  @!P2 IMAD.MOV.U32 R4, RZ, RZ, 0x10 ;  /* 0x00000010ff04a424 */ /* 0x004fe200078e00ff */
[----:B---3--:R-:W-:Y:S06]  /*3810*/  @!P0 BRA `(.L_x_66) ;  /* 0x0000007000c88947 */ /* 0x008fec0003800000 */
.L_x_193:
[----:B------:R-:W-:Y:S01]  /*3820*/  ULEA UR8, UR5, UR6, 0x4 ;  /* 0x0000000605087291 */ /* 0x000fe2000f8e20ff */
[----:B------:R-:W-:Y:S01]  /*3830*/  SEL R3, R6, R3, !P2 ;  /* 0x0000000306037207 */ /* 0x000fe20005000000 */
[----:B------:R-:W-:Y:S01]  /*3840*/  UIADD3 UR9, UPT, UPT, UR4, 0x190, URZ ;  /* 0x0000019004097890 */ /* 0x000fe2000fffe0ff */
[----:B--2---:R-:W-:Y:S01]  /*3850*/  LEA R2, R11, UR6, 0x3 ;  /* 0x000000060b027c11 */ /* 0x004fe2000f8e18ff */
[----:B------:R-:W-:Y:S01]  /*3860*/  UIADD3 UR8, UPT, UPT, UR8, 0x220, URZ ;  /* 0x0000022008087890 */ /* 0x000fe2000fffe0ff */
[----:B------:R-:W-:Y:S01]  /*3870*/  SHF.L.U32 R5, R10, 0x1f, RZ ;  /* 0x0000001f0a057819 */ /* 0x000fe200000006ff */
[----:B------:R2:W-:Y:S01]  /*3880*/  @!P2 SYNCS.ARRIVE.TRANS64.RED RZ, [R3+URZ], R4 ;  /* 0x0000000403ffa9a7 */ /* 0x0005e200080004ff */
[----:B------:R-:W-:Y:S01]  /*3890*/  UIADD3 UR4, UPT, UPT, UR5, 0x1, URZ ;  /* 0x0000000105047890 */ /* 0x000fe2000fffe0ff */
[----:B------:R-:W-:-:S03]  /*38a0*/  VIADD R8, R8, 0x1 ;  /* 0x0000000108087836 */ /* 0x000fc60000000000 */
[----:B------:R-:W-:Y:S02]  /*38b0*/  UISETP.NE.AND UP0, UPT, UR4, 0x2, UPT ;  /* 0x000000020400788c */ /* 0x000fe4000bf05270 */
[----:B------:R-:W-:Y:S06]  /*38c0*/  UGETNEXTWORKID.BROADCAST [UR8], [UR9] ;  /* 0x00000000080073ca */ /* 0x000fec0008000100 */
[----:B------:R-:W-:Y:S01]  /*38d0*/  USEL UR7, URZ, 0x1, UP0 ;  /* 0x00000001ff077887 */ /* 0x000fe20008000000 */
[----:B------:R-:W-:Y:S01]  /*38e0*/  ISETP.NE.AND P0, PT, R8, 0x2, PT ;  /* 0x000000020800780c */ /* 0x000fe20003f05270 */
[----:B------:R-:W-:Y:S01]  /*38f0*/  USEL UR5, UR4, URZ, UP0 ;  /* 0x000000ff04057287 */ /* 0x000fe20008000000 */
[----:B------:R-:W3:Y:S03]  /*3900*/  SYNCS.PHASECHK.TRANS64.TRYWAIT P1, [R2+URZ+0x190], R5 ;  /* 0x00019005020075a7 */ /* 0x000ee600080211ff */
[----:B------:R-:W-:Y:S01]  /*3910*/  LOP3.LUT R12, R12, UR7, RZ, 0x3c, !PT ;  /* 0x000000070c0c7c12 */ /* 0x000fe2000f8e3cff */
[----:B--23--:R-:W-:Y:S07]  /*3920*/  @!P1 BRA `(.L_x_67) ;  /* 0x00000070009c9947 */ /* 0x00cfee0003800000 */
.L_x_194:
[C---:B------:R-:W-:Y:S01]  /*3930*/  LEA R4, R11.reuse, UR6, 0x4 ;  /* 0x000000060b047c11 */ /* 0x040fe2000f8e20ff */
[----:B--2---:R-:W-:Y:S01]  /*3940*/  VIADD R2, R2, 0x1a0 ;  /* 0x000001a002027836 */ /* 0x004fe20000000000 */
[----:B------:R-:W-:Y:S01]  /*3950*/  SEL R8, R8, RZ, P0 ;  /* 0x000000ff08087207 */ /* 0x000fe20000000000 */
[----:B------:R-:W-:-:S03]  /*3960*/  VIADD R11, R11, 0x1 ;  /* 0x000000010b0b7836 */ /* 0x000fc60000000000 */
[----:B------:R-:W2:Y:S01]  /*3970*/  LDS.128 R4, [R4+0x220] ;  /* 0x0002200004047984 */ /* 0x000ea20000000c00 */
[----:B------:R-:W-:Y:S02]  /*3980*/  PRMT R2, RZ, 0x654, R2 ;  /* 0x00000654ff027816 */ /* 0x000fe40000000002 */
[C---:B------:R-:W-:Y:S01]  /*3990*/  ISETP.NE.AND P1, PT, R11.reuse, 0x2, PT ;  /* 0x000000020b00780c */ /* 0x040fe20003f25270 */
[----:B------:R-:W-:Y:S01]  /*39a0*/  @!PT LDS RZ, [RZ] ;  /* 0x00000000fffff984 */ /* 0x000fe20000000800 */
[----:B------:R-:W-:Y:S01]  /*39b0*/  @!PT LDS RZ, [RZ] ;  /* 0x00000000fffff984 */ /* 0x000fe20000000800 */
[----:B------:R-:W-:Y:S01]  /*39c0*/  @!PT LDS RZ, [RZ] ;  /* 0x00000000fffff984 */ /* 0x000fe20000000800 */
[----:B------:R-:W-:Y:S01]  /*39d0*/  @!PT LDS RZ, [RZ] ;  /* 0x00000000fffff984 */ /* 0x000fe20000000800 */
[----:B------:R3:W-:Y:S06]  /*39e0*/  MEMBAR.ALL.CTA ;  /* 0x0000000000007992 */ /* 0x0007ec0000008000 */
[----:B---3--:R-:W3:Y:S01]  /*39f0*/  FENCE.VIEW.ASYNC.S ;  /* 0x00000000000073c6 */ /* 0x008ee20000000000 */
[----:B------:R-:W-:Y:S01]  /*3a00*/  SEL R11, R11, RZ, P1 ;  /* 0x000000ff0b0b7207 */ /* 0x000fe20000800000 */
[----:B---3--:R3:W-:Y:S01]  /*3a10*/  SYNCS.ARRIVE.TRANS64.RED.A1T0 RZ, [R2+URZ], RZ ;  /* 0x000000ff02ff79a7 */ /* 0x0087e200081004ff */
[----:B--2---:R-:W-:-:S02]  /*3a20*/  LOP3.LUT P3, RZ, R6, 0x1, RZ, 0xc0, !PT ;  /* 0x0000000106ff7812 */ /* 0x004fc4000786c0ff */
[----:B------:R-:W-:-:S04]  /*3a30*/  SEL R5, RZ, 0x1, P1 ;  /* 0x00000001ff057807 */ /* 0x000fc80000800000 */
[----:B------:R-:W-:Y:S02]  /*3a40*/  LOP3.LUT R10, R10, R5, RZ, 0x3c, !PT ;  /* 0x000000050a0a7212 */ /* 0x000fe400078e3cff */
[----:B---3--:R-:W-:-:S04]  /*3a50*/  SEL R2, RZ, 0x1, P0 ;  /* 0x00000001ff027807 */ /* 0x008fc80000000000 */
[----:B------:R-:W-:Y:S01]  /*3a60*/  LOP3.LUT R9, R9, R2, RZ, 0x3c, !PT ;  /* 0x0000000209097212 */ /* 0x000fe200078e3cff */
[----:B------:R-:W-:Y:S06]  /*3a70*/  @P3 BRA `(.L_x_68) ;  /* 0xfffffffc002c3947 */ /* 0x000fec000383ffff */
[----:B------:R-:W-:Y:S01]  /*3a80*/  ULEA UR4, UR5, UR6, 0x3 ;  /* 0x0000000605047291 */ /* 0x000fe2000f8e18ff */
[----:B------:R-:W-:-:S08]  /*3a90*/  SHF.L.U32 R3, R12, 0x1f, RZ ;  /* 0x0000001f0c037819 */ /* 0x000fd000000006ff */
[----:B------:R-:W2:Y:S02]  /*3aa0*/  SYNCS.PHASECHK.TRANS64 P0, [UR4+0x1a0], R3 ;  /* 0x0001a003ff0075a7 */ /* 0x000ea40008001004 */
[----:B--2---:R-:W-:Y:S05]  /*3ab0*/  @P0 BRA `(.L_x_69) ;  /* 0x0000000000080947 */ /* 0x004fea0003800000 */
[----:B------:R-:W2:Y:S02]  /*3ac0*/  SYNCS.PHASECHK.TRANS64.TRYWAIT P0, [UR4+0x1a0], R3 ;  /* 0x0001a003ff0075a7 */ /* 0x000ea40008001104 */
[----:B--2---:R-:W-:Y:S05]  /*3ad0*/  @!P0 BRA `(.L_x_70) ;  /* 0x0000007000448947 */ /* 0x004fea0003800000 */
.L_x_69:
[----:B------:R-:W-:-:S04]  /*3ae0*/  UIADD3 UR7, UPT, UPT, UR5, 0x1, URZ ;  /* 0x0000000105077890 */ /* 0x000fc8000fffe0ff */
[----:B------:R-:W-:-:S04]  /*3af0*/  UISETP.NE.AND UP0, UPT, UR7, 0x2, UPT ;  /* 0x000000020700788c */ /* 0x000fc8000bf05270 */
[----:B------:R-:W-:Y:S02]  /*3b00*/  USEL UR8, URZ, 0x1, UP0 ;  /* 0x00000001ff087887 */ /* 0x000fe40008000000 */
[----:B------:R-:W-:-:S04]  /*3b10*/  USEL UR7, UR7, URZ, UP0 ;  /* 0x000000ff07077287 */ /* 0x000fc80008000000 */
[----:B------:R-:W-:Y:S01]  /*3b20*/  ULEA UR7, UR7, UR6, 0x3 ;  /* 0x0000000607077291 */ /* 0x000fe2000f8e18ff */
[----:B--2---:R-:W-:-:S04]  /*3b30*/  LOP3.LUT R3, R12, UR8, RZ, 0x3c, !PT ;  /* 0x000000080c037c12 */ /* 0x004fc8000f8e3cff */
[----:B------:R-:W-:-:S04]  /*3b40*/  SHF.L.U32 R0, R3, 0x1f, RZ ;  /* 0x0000001f03007819 */ /* 0x000fc800000006ff */
[----:B------:R-:W2:Y:S02]  /*3b50*/  SYNCS.PHASECHK.TRANS64 P0, [UR7+0x1a0], R0 ;  /* 0x0001a000ff0075a7 */ /* 0x000ea40008001007 */
[----:B-12---:R-:W-:Y:S05]  /*3b60*/  @P0 EXIT ;  /* 0x000000000000094d */ /* 0x006fea0003800000 */
[----:B------:R-:W-:Y:S02]  /*3b70*/  SHF.L.U32 R3, R3, 0x1f, RZ ;  /* 0x0000001f03037819 */ /* 0x000fe400000006ff */
[----:B------:R-:W-:-:S07]  /*3b80*/  MOV R0, UR7 ;  /* 0x0000000700007c02 */ /* 0x000fce0008000f00 */
.L_x_71:
[----:B-1----:R1:W2:Y:S02]  /*3b90*/  SYNCS.PHASECHK.TRANS64.TRYWAIT P0, [R0+URZ+0x1a0], R3 ;  /* 0x0001a003000075a7 */ /* 0x0022a400080011ff */
[----:B--2---:R-:W-:Y:S05]  /*3ba0*/  @!P0 NANOSLEEP.SYNCS 0x989680 ;  /* 0x009896800000895d */ /* 0x004fea0003900000 */
[----:B------:R-:W2:Y:S02]  /*3bb0*/  @!P0 SYNCS.PHASECHK.TRANS64 P0, [R0+URZ+0x1a0], R3 ;  /* 0x0001a003000085a7 */ /* 0x000ea400080010ff */
[----:B--2---:R-:W-:Y:S05]  /*3bc0*/  @P0 EXIT ;  /* 0x000000000000094d */ /* 0x004fea0003800000 */
[----:B------:R-:W-:Y:S05]  /*3bd0*/  BRA `(.L_x_71) ;  /* 0xfffffffc00ec7947 */ /* 0x000fea000383ffff */
.L_x_64:
[----:B------:R-:W-:Y:S05]  /*3be0*/  BRA.U UP6, `(.L_x_72) ;  /* 0x0000000d06847547 */ /* 0x000fea000b800000 */
[----:B------:R-:W2:Y:S01]  /*3bf0*/  S2UR UR7, SR_CgaCtaId ;  /* 0x00000000000779c3 */ /* 0x000ea20000008800 */
[----:B------:R-:W-:Y:S01]  /*3c00*/  UMOV UR4, 0x40 ;  /* 0x0000004000047882 */ /* 0x000fe20000000000 */
[----:B------:R-:W-:Y:S01]  /*3c10*/  NOP ;  /* 0x0000000000007918 */ /* 0x000fe20000000000 */
[----:B------:R-:W-:Y:S01]  /*3c20*/  UMOV UR6, 0x400 ;  /* 0x0000040000067882 */ /* 0x000fe20000000000 */
[----:B--2---:R-:W-:Y:S02]  /*3c30*/  ULEA UR5, UR7, UR4, 0x18 ;  /* 0x0000000407057291 */ /* 0x004fe4000f8ec0ff */
[----:B------:R-:W-:-:S07]  /*3c40*/  ULEA UR6, UR7, UR6, 0x18 ;  /* 0x0000000607067291 */ /* 0x000fce000f8ec0ff */
[----:B------:R-:W2:Y:S02]  /*3c50*/  LDS.U8 R0, [UR5+0x1c] ;  /* 0x00001c05ff007984 */ /* 0x000ea40008000000 */
[----:B--2---:R-:W-:-:S13]  /*3c60*/  ISETP.NE.AND P0, PT, R0, RZ, PT ;  /* 0x000000ff0000720c */ /* 0x004fda0003f05270 */
[----:B------:R-:W-:Y:S05]  /*3c70*/  @P0 BRA `(.L_x_73) ;  /* 0x0000000000580947 */ /* 0x000fea0003800000 */
[----:B------:R-:W-:-:S13]  /*3c80*/  ELECT P0, URZ, PT ;  /* 0x0000000000ff782f */ /* 0x000fda0003800000 */
[----:B------:R-:W-:Y:S05]  /*3c90*/  @!P0 BRA `(.L_x_74) ;  /* 0x0000000000608947 */ /* 0x000fea0003800000 */
[----:B------:R-:W-:Y:S01]  /*3ca0*/  UMOV UR4, 0x10 ;  /* 0x0000001000047882 */ /* 0x000fe20000000000 */
[----:B------:R-:W-:Y:S01]  /*3cb0*/  HFMA2 R0, -RZ, RZ, 0, 5.9604644775390625e-08 ;  /* 0x00000001ff007431 */ /* 0x000fe200000001ff */
[----:B------:R-:W-:-:S03]  /*3cc0*/  MOV R3, 0xffff ;  /* 0x0000ffff00037802 */ /* 0x000fc60000000f00 */
[----:B------:R-:W-:Y:S04]  /*3cd0*/  DEPBAR.LE SB2, 0x36 ;  /* 0x0000ad800000791a */ /* 0x000fe80000000000 */
[----:B------:R-:W2:Y:S02]  /*3ce0*/  UTCATOMSWS.FIND_AND_SET.ALIGN UP0, UR4, UR4 ;  /* 0x00000004000475e3 */ /* 0x000ea40008000800 */
[----:B--2---:R-:W-:Y:S01]  /*3cf0*/  MOV R4, UR4 ;  /* 0x0000000400047c02 */ /* 0x004fe20008000f00 */
[----:B------:R-:W-:Y:S06]  /*3d00*/  BRA.U UP0, `(.L_x_75) ;  /* 0x0000000100187547 */ /* 0x000fec000b800000 */
.L_x_76:
[----:B------:R-:W-:Y:S05]  /*3d10*/  NANOSLEEP 0x64 ;  /* 0x000000640000795d */ /* 0x000fea0003800000 */
[----:B------:R-:W-:-:S05]  /*3d20*/  UMOV UR4, 0x10 ;  /* 0x0000001000047882 */ /* 0x000fca0000000000 */
[----:B------:R-:W-:Y:S04]  /*3d30*/  DEPBAR.LE SB2, 0x36 ;  /* 0x0000ad800000791a */ /* 0x000fe80000000000 */
[----:B------:R-:W2:Y:S02]  /*3d40*/  UTCATOMSWS.FIND_AND_SET.ALIGN UP0, UR4, UR4 ;  /* 0x00000004000475e3 */ /* 0x000ea40008000800 */
[----:B--2---:R-:W-:Y:S01]  /*3d50*/  MOV R4, UR4 ;  /* 0x0000000400047c02 */ /* 0x004fe20008000f00 */
[----:B------:R-:W-:Y:S05]  /*3d60*/  BRA.U !UP0, `(.L_x_76) ;  /* 0xfffffffd08e87547 */ /* 0x000fea000b83ffff */
.L_x_75:
[-C--:B------:R-:W-:Y:S02]  /*3d70*/  SHF.L.U32 R3, R3, R4.reuse, RZ ;  /* 0x0000000403037219 */ /* 0x080fe400000006ff */
[----:B------:R-:W-:Y:S01]  /*3d80*/  SHF.L.U32 R0, R0, R4, RZ ;  /* 0x0000000400007219 */ /* 0x000fe200000006ff */
[----:B------:R-:W-:Y:S02]  /*3d90*/  IMAD.SHL.U32 R4, R4, 0x20, RZ ;  /* 0x0000002004047824 */ /* 0x000fe400078e00ff */
[----:B------:R2:W-:Y:S04]  /*3da0*/  ATOMS.OR RZ, [UR5+0x14], R3 ;  /* 0x00001403ffff798c */ /* 0x0005e8000b000005 */
[----:B------:R2:W-:Y:S04]  /*3db0*/  ATOMS.OR RZ, [UR5+0x18], R0 ;  /* 0x00001800ffff798c */ /* 0x0005e8000b000005 */
[----:B------:R2:W-:Y:S01]  /*3dc0*/  STS [UR6+0x240], R4 ;  /* 0x00024004ff007988 */ /* 0x0005e20008000806 */
[----:B------:R-:W-:Y:S05]  /*3dd0*/  BRA `(.L_x_74) ;  /* 0x0000000000107947 */ /* 0x000fea0003800000 */
.L_x_73:
[----:B------:R-:W-:Y:S02]  /*3de0*/  MOV R0, 0xffffffff ;  /* 0xffffffff00007802 */ /* 0x000fe40000000f00 */
[----:B------:R-:W-:-:S03]  /*3df0*/  MOV R4, 0x3e20 ;  /* 0x00003e2000047802 */ /* 0x000fc60000000f00 */
[----:B------:R2:W-:Y:S04]  /*3e00*/  STS [UR6+0x240], R0 ;  /* 0x00024000ff007988 */ /* 0x0005e80008000806 */
[----:B-12--5:R-:W-:Y:S05]  /*3e10*/  CALL.REL.NOINC `($__internal_1_$__cuda_sm10x_tcgen05_guardrail_trap_phase_invalid_during_alloc) ;  /* 0x0000007400887944 */ /* 0x026fea0003c00000 */
.L_x_74:
[----:B------:R-:W-:Y:S05]  /*3e20*/  WARPSYNC.ALL ;  /* 0x0000000000007948 */ /* 0x000fea0003800000 */
[----:B------:R-:W3:Y:S01]  /*3e30*/  S2UR UR4, SR_CgaCtaId ;  /* 0x00000000000479c3 */ /* 0x000ee20000008800 */
[----:B------:R-:W-:Y:S01]  /*3e40*/  UMOV UR13, 0x400 ;  /* 0x00000400000d7882 */ /* 0x000fe20000000000 */
[----:B------:R-:W-:-:S06]  /*3e50*/  NOP ;  /* 0x0000000000007918 */ /* 0x000fcc0000000000 */
[----:B------:R-:W-:Y:S06]  /*3e60*/  BAR.ARV 0x6, 0xa0 ;  /* 0x0182800000007b1d */ /* 0x000fec0000002000 */
[----:B------:R-:W4:Y:S01]  /*3e70*/  LDCU UR5, c[0x0][0x38c] ;  /* 0x00007180ff0577ac */ /* 0x000f220008000800 */
[----:B------:R-:W-:Y:S01]  /*3e80*/  LOP3.LUT R2, R2, 0xffff, RZ, 0xc0, !PT ;  /* 0x0000ffff02027812 */ /* 0x000fe200078ec0ff */
[----:B------:R-:W-:Y:S01]  /*3e90*/  IMAD.MOV.U32 R11, RZ, RZ, 0x1 ;  /* 0x00000001ff0b7424 */ /* 0x000fe200078e00ff */
[----:B------:R-:W-:Y:S01]  /*3ea0*/  CS2R R8, SRZ ;  /* 0x0000000000087805 */ /* 0x000fe2000001ff00 */
[----:B------:R-:W1:Y:S01]  /*3eb0*/  LDCU UR8, c[0x0][0x38c] ;  /* 0x00007180ff0877ac */ /* 0x000e620008000800 */
[----:B------:R-:W-:Y:S01]  /*3ec0*/  R2UR UR15, R2 ;  /* 0x00000000020f72ca */ /* 0x000fe200000e0000 */
[----:B------:R-:W-:Y:S01]  /*3ed0*/  IMAD.MOV.U32 R10, RZ, RZ, RZ ;  /* 0x000000ffff0a7224 */ /* 0x000fe200078e00ff */
[----:B------:R-:W-:Y:S01]  /*3ee0*/  UMOV UR18, URZ ;  /* 0x000000ff00127c82 */ /* 0x000fe20008000000 */
[----:B------:R-:W-:Y:S01]  /*3ef0*/  UMOV UR10, URZ ;  /* 0x000000ff000a7c82 */ /* 0x000fe20008000000 */
[----:B---3--:R-:W-:Y:S01]  /*3f00*/  ULEA UR13, UR4, UR13, 0x18 ;  /* 0x0000000d040d7291 */ /* 0x008fe2000f8ec0ff */
[----:B------:R-:W-:Y:S01]  /*3f10*/  UMOV UR20, 0x0 ;  /* 0x0000000000147882 */ /* 0x000fe20000000000 */
[----:B------:R-:W-:-:S02]  /*3f20*/  UMOV UR21, 0x4400490 ;  /* 0x0440049000157882 */ /* 0x000fc40000000000 */
[----:B------:R-:W-:Y:S02]  /*3f30*/  UIADD3 UR6, UPT, UPT, UR13, 0x6600, URZ ;  /* 0x000066000d067890 */ /* 0x000fe4000fffe0ff */
[----:B------:R-:W-:Y:S02]  /*3f40*/  UIADD3 UR7, UPT, UPT, UR13, 0x10600, URZ ;  /* 0x000106000d077890 */ /* 0x000fe4000fffe0ff */
[----:B----4-:R-:W-:Y:S01]  /*3f50*/  UIADD3 UR5, UPT, UPT, UR5, 0x1f, URZ ;  /* 0x0000001f05057890 */ /* 0x010fe2000fffe0ff */
[----:B--2---:R-:W2:Y:S01]  /*3f60*/  LDS R0, [UR13+0x240] ;  /* 0x0002400dff007984 */ /* 0x004ea20008000800 */
[----:B------:R-:W-:Y:S02]  /*3f70*/  USHF.R.U32.HI UR6, URZ, 0x4, UR6 ;  /* 0x00000004ff067899 */ /* 0x000fe40008011606 */
[----:B------:R-:W-:Y:S02]  /*3f80*/  USHF.R.S32.HI UR4, URZ, 0x1f, UR5 ;  /* 0x0000001fff047899 */ /* 0x000fe40008011405 */
[----:B------:R-:W-:-:S02]  /*3f90*/  ULOP3.LUT UR6, UR6, 0x3fff, URZ, 0xc0, !UPT ;  /* 0x00003fff06067892 */ /* 0x000fc4000f8ec0ff */
[----:B------:R-:W-:Y:S02]  /*3fa0*/  ULEA.HI UR4, UR4, UR5, URZ, 0x5 ;  /* 0x0000000504047291 */ /* 0x000fe4000f8f28ff */
[----:B------:R-:W-:Y:S02]  /*3fb0*/  USHF.R.U32.HI UR5, URZ, 0x4, UR7 ;  /* 0x00000004ff057899 */ /* 0x000fe40008011607 */
[----:B------:R-:W-:Y:S02]  /*3fc0*/  USHF.R.S32.HI UR22, URZ, 0x5, UR4 ;  /* 0x00000005ff167899 */ /* 0x000fe40008011404 */
[----:B------:R-:W-:Y:S02]  /*3fd0*/  ULOP3.LUT UR5, UR5, 0x3fff, URZ, 0xc0, !UPT ;  /* 0x00003fff05057892 */ /* 0x000fe4000f8ec0ff */
[----:B------:R-:W-:Y:S02]  /*3fe0*/  UISETP.LT.AND UP0, UPT, UR22, 0x1, UPT ;  /* 0x000000011600788c */ /* 0x000fe4000bf01270 */
[----:B------:R-:W-:-:S02]  /*3ff0*/  ULOP3.LUT UR16, UR6, 0x10000, URZ, 0xfc, !UPT ;  /* 0x0001000006107892 */ /* 0x000fc4000f8efcff */
[----:B------:R-:W-:Y:S02]  /*4000*/  USEL UR23, UR22, 0x1, !UP0 ;  /* 0x0000000116177887 */ /* 0x000fe4000c000000 */
[----:B------:R-:W-:Y:S02]  /*4010*/  ULOP3.LUT UR17, UR5, 0x10000, URZ, 0xfc, !UPT ;  /* 0x0001000005117892 */ /* 0x000fe4000f8efcff */
[----:B------:R-:W-:Y:S02]  /*4020*/  UIADD3 UR23, UPT, UPT, -UR23, URZ, URZ ;  /* 0x000000ff17177290 */ /* 0x000fe4000fffe1ff */
[----:B-1----:R-:W-:Y:S01]  /*4030*/  UISETP.GE.AND UP4, UPT, UR8, 0x1, UPT ;  /* 0x000000010800788c */ /* 0x002fe2000bf86270 */
[----:B--2---:R-:W-:-:S15]  /*4040*/  R2UR UR24, R0 ;  /* 0x00000000001872ca */ /* 0x004fde00000e0000 */
.L_x_83:
[----:B------:R-:W-:Y:S02]  /*4050*/  LEA R0, R10, UR13, 0x3 ;  /* 0x0000000d0a007c11 */ /* 0x000fe4000f8e18ff */
[----:B------:R-:W-:Y:S02]  /*4060*/  SHF.L.U32 R5, R9, 0x1f, RZ ;  /* 0x0000001f09057819 */ /* 0x000fe400000006ff */
[----:B------:R-:W-:Y:S01]  /*4070*/  PLOP3.LUT P0, PT, PT, PT, UP4, 0x80, 0x8 ;  /* 0x000000000008781c */ /* 0x000fe20003f0f048 */
[----:B------:R-:W-:Y:S01]  /*4080*/  VIADD R3, R0, 0x1a0 ;  /* 0x000001a000037836 */ /* 0x000fe20000000000 */
[----:B-1----:R-:W1:Y:S02]  /*4090*/  SYNCS.PHASECHK.TRANS64.TRYWAIT P1, [R0+URZ+0x190], R5 ;  /* 0x00019005000075a7 */ /* 0x002e6400080211ff */
[----:B-1-3--:R-:W-:Y:S09]  /*40a0*/  @!P1 BRA `(.L_x_77) ;  /* 0x0000006800e89947 */ /* 0x00aff20003800000 */
.L_x_196:
[----:B------:R-:W-:Y:S01]  /*40b0*/  LEA R4, R10, UR13, 0x4 ;  /* 0x0000000d0a047c11 */ /* 0x000fe2000f8e20ff */
[----:B------:R-:W-:Y:S01]  /*40c0*/  @UP4 ULEA UR4, UR10, UR13, 0x3 ;  /* 0x0000000d0a044291 */ /* 0x000fe2000f8e18ff */
[----:B------:R-:W-:Y:S01]  /*40d0*/  PLOP3.LUT P2, PT, PT, PT, PT, 0x80, 0x8 ;  /* 0x000000000008781c */ /* 0x000fe20003f4f070 */
[----:B------:R-:W-:Y:S01]  /*40e0*/  ULEA UR19, UR18, UR13, 0x3 ;  /* 0x0000000d12137291 */ /* 0x000fe2000f8e18ff */
[----:B------:R-:W-:Y:S02]  /*40f0*/  PRMT R3, RZ, 0x654, R3 ;  /* 0x00000654ff037816 */ /* 0x000fe40000000003 */
[----:B-1----:R-:W1:Y:S01]  /*4100*/  LDS.128 R4, [R4+0x220] ;  /* 0x0002200004047984 */ /* 0x002e620000000c00 */
[----:B------:R-:W-:Y:S02]  /*4110*/  @P0 SHF.L.U32 R2, R8, 0x1f, RZ ;  /* 0x0000001f08020819 */ /* 0x000fe400000006ff */
[----:B------:R-:W-:Y:S01]  /*4120*/  SHF.L.U32 R0, R11, 0x1f, RZ ;  /* 0x0000001f0b007819 */ /* 0x000fe200000006ff */
[----:B------:R-:W-:Y:S01]  /*4130*/  @!PT LDS RZ, [RZ] ;  /* 0x00000000fffff984 */ /* 0x000fe20000000800 */
[----:B------:R-:W-:Y:S01]  /*4140*/  @!PT LDS RZ, [RZ] ;  /* 0x00000000fffff984 */ /* 0x000fe20000000800 */
[----:B------:R-:W-:Y:S01]  /*4150*/  @!PT LDS RZ, [RZ] ;  /* 0x00000000fffff984 */ /* 0x000fe20000000800 */
[----:B------:R-:W-:Y:S01]  /*4160*/  @!PT LDS RZ, [RZ] ;  /* 0x00000000fffff984 */ /* 0x000fe20000000800 */
[----:B------:R2:W-:Y:S06]  /*4170*/  MEMBAR.ALL.CTA ;  /* 0x0000000000007992 */ /* 0x0005ec0000008000 */
[----:B--2---:R-:W2:Y:S02]  /*4180*/  FENCE.VIEW.ASYNC.S ;  /* 0x00000000000073c6 */ /* 0x004ea40000000000 */
[----:B--2---:R2:W-:Y:S01]  /*4190*/  SYNCS.ARRIVE.TRANS64.RED.A1T0 RZ, [R3+URZ], RZ ;  /* 0x000000ff03ff79a7 */ /* 0x0045e200081004ff */
[----:B------:R2:W3:Y:S01]  /*41a0*/  @P0 SYNCS.PHASECHK.TRANS64.TRYWAIT P2, [UR4], R2 ;  /* 0x00000002ff0005a7 */ /* 0x0004e20008041104 */
[----:B-1----:R-:W-:Y:S01]  /*41b0*/  LOP3.LUT P1, RZ, R6, 0x1, RZ, 0xc0, !PT ;  /* 0x0000000106ff7812 */ /* 0x002fe2000782c0ff */
[----:B------:R-:W1:Y:S02]  /*41c0*/  SYNCS.PHASECHK.TRANS64.TRYWAIT P0, [UR19+0x1d0], R0 ;  /* 0x0001d000ff0075a7 */ /* 0x000e640008001113 */
[----:B-123--:R-:W-:Y:S10]  /*41d0*/  @!P0 BRA `(.L_x_78) ;  /* 0x0000006800b08947 */ /* 0x00eff40003800000 */
.L_x_198:
[----:B------:R-:W-:Y:S01]  /*41e0*/  IADD3 R10, PT, PT, R10, 0x1, RZ ;  /* 0x000000010a0a7810 */ /* 0x000fe20007ffe0ff */
[----:B------:R-:W-:Y:S06]  /*41f0*/  BRA.U !UP4, `(.L_x_79) ;  /* 0x000000010ca07547 */ /* 0x000fec000b800000 */
[----:B------:R-:W-:Y:S02]  /*4200*/  ULEA.HI UR4, UR18, UR18, URZ, 0x1 ;  /* 0x0000001212047291 */ /* 0x000fe4000f8f08ff */
[----:B------:R-:W-:Y:S02]  /*4210*/  UPLOP3.LUT UP2, UPT, UPT, UPT, UPT, 0x40, 0x4 ;  /* 0x000000000004789c */ /* 0x000fe40003f4e870 */
[----:B------:R-:W-:Y:S02]  /*4220*/  USHF.L.U32 UR5, UR4, 0x7, URZ ;  /* 0x0000000704057899 */ /* 0x000fe400080006ff */
[----:B------:R-:W-:Y:S02]  /*4230*/  ULOP3.LUT UR14, UR4, 0xffe, URZ, 0xc0, !UPT ;  /* 0x00000ffe040e7892 */ /* 0x000fe4000f8ec0ff */
[----:B------:R-:W-:Y:S02]  /*4240*/  ULOP3.LUT UR4, UR5, 0xffffff00, URZ, 0xc0, !UPT ;  /* 0xffffff0005047892 */ /* 0x000fe4000f8ec0ff */
[----:B------:R-:W-:-:S02]  /*4250*/  UIADD3 UR14, UPT, UPT, -UR14, UR18, URZ ;  /* 0x000000120e0e7290 */ /* 0x000fc4000fffe1ff */
[----:B------:R-:W-:Y:S01]  /*4260*/  UIADD3 UR4, UPT, UPT, UR24, UR4, URZ ;  /* 0x0000000418047290 */ /* 0x000fe2000fffe0ff */
[----:B------:R-:W-:Y:S01]  /*4270*/  UMOV UR12, UR23 ;  /* 0x00000017000c7c82 */ /* 0x000fe20008000000 */
[----:B------:R-:W-:Y:S02]  /*4280*/  UMOV UR11, UR22 ;  /* 0x00000016000b7c82 */ /* 0x000fe40008000000 */
[----:B------:R-:W-:Y:S01]  /*4290*/  ULEA UR14, UR14, UR4, 0x14 ;  /* 0x000000040e0e7291 */ /* 0x000fe2000f8ea0ff */
[----:B------:R-:W-:-:S11]  /*42a0*/  UMOV UR5, UR10 ;  /* 0x0000000a00057c82 */ /* 0x000fd60008000000 */
.L_x_82:
[----:B------:R-:W-:Y:S02]  /*42b0*/  UIADD3 UR12, UPT, UPT, UR12, 0x1, URZ ;  /* 0x000000010c0c7890 */ /* 0x000fe4000fffe0ff */
[----:B--2---:R-:W-:Y:S02]  /*42c0*/  ULEA UR6, UR5, UR13, 0x3 ;  /* 0x0000000d05067291 */ /* 0x004fe4000f8e18ff */
[----:B------:R-:W-:Y:S01]  /*42d0*/  UISETP.NE.AND UP3, UPT, UR12, URZ, UPT ;  /* 0x000000ff0c00728c */ /* 0x000fe2000bf65270 */
[----:B---3--:R-:W-:Y:S10]  /*42e0*/  @P2 BRA `(.L_x_80) ;  /* 0x00000000000c2947 */ /* 0x008ff40003800000 */
[----:B-1----:R-:W-:Y:S04]  /*42f0*/  SHF.L.U32 R3, R8, 0x1f, RZ ;  /* 0x0000001f08037819 */ /* 0x002fe800000006ff */
[----:B------:R-:W1:Y:S02]  /*4300*/  SYNCS.PHASECHK.TRANS64.TRYWAIT P0, [UR6], R3 ;  /* 0x00000003ff0075a7 */ /* 0x000e640008001106 */
[----:B-1----:R-:W-:Y:S05]  /*4310*/  @!P0 BRA `(.L_x_81) ;  /* 0x0000006800788947 */ /* 0x002fea0003800000 */
.L_x_80:
[----:B------:R-:W-:Y:S01]  /*4320*/  UISETP.NE.AND UP0, UPT, UR11, 0x1, UPT ;  /* 0x000000010b00788c */ /* 0x000fe2000bf05270 */
[----:B------:R-:W-:Y:S01]  /*4330*/  PLOP3.LUT P2, PT, PT, PT, PT, 0x80, 0x8 ;  /* 0x000000000008781c */ /* 0x000fe20003f4f070 */
[----:B------:R-:W-:Y:S02]  /*4340*/  UIADD3 UR4, UPT, UPT, UR5, 0x1, URZ ;  /* 0x0000000105047890 */ /* 0x000fe4000fffe0ff */
[----:B------:R-:W-:Y:S02]  /*4350*/  ULEA UR8, UR5, UR17, 0x9 ;  /* 0x0000001105087291 */ /* 0x000fe4000f8e48ff */
[----:B------:R-:W-:Y:S01]  /*4360*/  UISETP.NE.AND UP1, UPT, UR4, 0x14, UPT ;  /* 0x000000140400788c */ /* 0x000fe2000bf25270 */
[----:B------:R-:W-:Y:S01]  /*4370*/  PLOP3.LUT P0, PT, PT, PT, UP0, 0x80, 0x8 ;  /* 0x000000000008781c */ /* 0x000fe20003f0f008 */
[----:B------:R-:W-:Y:S02]  /*4380*/  UIADD3 UR11, UPT, UPT, UR11, -0x1, URZ ;  /* 0xffffffff0b0b7890 */ /* 0x000fe4000fffe0ff */
[----:B------:R-:W-:Y:S02]  /*4390*/  USEL UR7, URZ, 0x1, UP1 ;  /* 0x00000001ff077887 */ /* 0x000fe40008800000 */
[----:B------:R-:W-:Y:S01]  /*43a0*/  USEL UR10, UR4, URZ, UP1 ;  /* 0x000000ff040a7287 */ /* 0x000fe20008800000 */
[----:B------:R-:W-:Y:S03]  /*43b0*/  UMOV UR9, 0xc0004010 ;  /* 0xc000401000097882 */ /* 0x000fe60000000000 */
[----:B------:R-:W-:Y:S01]  /*43c0*/  @UP0 ULEA UR4, UR10, UR13, 0x3 ;  /* 0x0000000d0a040291 */ /* 0x000fe2000f8e18ff */
[----:B------:R-:W-:Y:S01]  /*43d0*/  LOP3.LUT R8, R8, UR7, RZ, 0x3c, !PT ;  /* 0x0000000708087c12 */ /* 0x000fe2000f8e3cff */
[----:B------:R-:W-:Y:S03]  /*43e0*/  UMOV UR7, 0xc0004010 ;  /* 0xc000401000077882 */ /* 0x000fe60000000000 */
[----:B-1----:R-:W-:Y:S04]  /*43f0*/  @P0 SHF.L.U32 R0, R8, 0x1f, RZ ;  /* 0x0000001f08000819 */ /* 0x002fe800000006ff */
[----:B------:R2:W3:Y:S01]  /*4400*/  @P0 SYNCS.PHASECHK.TRANS64.TRYWAIT P2, [UR4], R0 ;  /* 0x00000000ff0005a7 */ /* 0x0004e20008041104 */
[----:B------:R-:W-:Y:S02]  /*4410*/  UIADD3 UR4, UPT, UPT, UR6, 0xa0, URZ ;  /* 0x000000a006047890 */ /* 0x000fe4000fffe0ff */
[----:B------:R-:W-:Y:S03]  /*4420*/  ULEA UR6, UR5, UR16, 0x7 ;  /* 0x0000001005067291 */ /* 0x000fe6000f8e38ff */
[----:B------:R-:W-:Y:S06]  /*4430*/  UMOV UR5, UR10 ;  /* 0x0000000a00057c82 */ /* 0x000fec0008000000 */
[----:B------:R2:W-:Y:S01]  /*4440*/  UTCQMMA gdesc[UR6], gdesc[UR8], tmem[UR14], tmem[UR20], idesc[UR21], UP2 ;  /* 0x00ff1408060075ea */ /* 0x0005e2000900030e */
[----:B------:R-:W-:Y:S01]  /*4450*/  UPLOP3.LUT UP2, UPT, UPT, UPT, UPT, 0x80, 0x8 ;  /* 0x000000000008789c */ /* 0x000fe20003f4f070 */
[----:B------:R2:W-:Y:S01]  /*4460*/  UTCBAR.MULTICAST [UR4], URZ, UR15 ;  /* 0x000000ff040073e9 */ /* 0x0005e2000800080f */
[----:B------:R-:W-:Y:S09]  /*4470*/  BRA.U UP3, `(.L_x_82) ;  /* 0xfffffffd038c7547 */ /* 0x000ff2000b83ffff */
.L_x_79:
[----:B--2---:R-:W-:Y:S01]  /*4480*/  UIADD3 UR4, UPT, UPT, UR18, 0x1, URZ ;  /* 0x0000000112047890 */ /* 0x004fe2000fffe0ff */
[C---:B------:R-:W-:Y:S01]  /*4490*/  ISETP.NE.AND P0, PT, R10.reuse, 0x2, PT ;  /* 0x000000020a00780c */ /* 0x040fe20003f05270 */
[----:B------:R-:W-:Y:S02]  /*44a0*/  UIADD3 UR5, UPT, UPT, UR19, 0x1b0, URZ ;  /* 0x000001b013057890 */ /* 0x000fe4000fffe0ff */
[----:B------:R-:W-:Y:S01]  /*44b0*/  UISETP.NE.AND UP0, UPT, UR4, 0x4, UPT ;  /* 0x000000040400788c */ /* 0x000fe2000bf05270 */
[----:B-1----:R-:W-:Y:S02]  /*44c0*/  SEL R0, RZ, 0x1, P0 ;  /* 0x00000001ff007807 */ /* 0x002fe40000000000 */
[----:B------:R-:W-:Y:S01]  /*44d0*/  SEL R10, R10, RZ, P0 ;  /* 0x000000ff0a0a7207 */ /* 0x000fe20000000000 */
[----:B------:R-:W-:Y:S01]  /*44e0*/  USEL UR6, URZ, 0x1, UP0 ;  /* 0x00000001ff067887 */ /* 0x000fe20008000000 */
[----:B------:R-:W-:Y:S01]  /*44f0*/  LOP3.LUT R9, R9, R0, RZ, 0x3c, !PT ;  /* 0x0000000009097212 */ /* 0x000fe200078e3cff */
[----:B------:R-:W-:Y:S01]  /*4500*/  USEL UR18, UR4, URZ, UP0 ;  /* 0x000000ff04127287 */ /* 0x000fe20008000000 */
[----:B------:R1:W-:Y:S03]  /*4510*/  UTCBAR [UR5], URZ ;  /* 0x000000ff050073e9 */ /* 0x0003e600080000ff */
[----:B------:R-:W-:Y:S01]  /*4520*/  LOP3.LUT R11, R11, UR6, RZ, 0x3c, !PT ;  /* 0x000000060b0b7c12 */ /* 0x000fe2000f8e3cff */
[----:B------:R-:W-:Y:S07]  /*4530*/  @P1 BRA `(.L_x_83) ;  /* 0xfffffff800c41947 */ /* 0x000fee000383ffff */
[----:B------:R-:W2:Y:S01]  /*4540*/  S2UR UR8, SR_CgaCtaId ;  /* 0x00000000000879c3 */ /* 0x000ea20000008800 */
[----:B------:R-:W-:Y:S01]  /*4550*/  ELECT P0, URZ, PT ;  /* 0x0000000000ff782f */ /* 0x000fe20003800000 */
[----:B------:R-:W-:Y:S01]  /*4560*/  IMAD.MOV.U32 R0, RZ, RZ, 0x1 ;  /* 0x00000001ff007424 */ /* 0x000fe200078e00ff */
[----:B------:R-:W-:Y:S01]  /*4570*/  UIADD3 UR13, UPT, UPT, UR13, 0x1d0, URZ ;  /* 0x000001d00d0d7890 */ /* 0x000fe2000fffe0ff */
[----:B------:R-:W-:Y:S01]  /*4580*/  SHF.L.U32 R3, R11, 0x1f, RZ ;  /* 0x0000001f0b037819 */ /* 0x000fe200000006ff */
[----:B------:R-:W-:-:S03]  /*4590*/  UMOV UR4, 0x40 ;  /* 0x0000004000047882 */ /* 0x000fc60000000000 */
[----:B------:R-:W-:Y:S01]  /*45a0*/  UVIRTCOUNT.DEALLOC.SMPOOL 0x80 ;  /* 0x000000800000784c */ /* 0x000fe20000000000 */
[----:B--2---:R-:W-:Y:S02]  /*45b0*/  ULEA UR8, UR8, UR4, 0x18 ;  /* 0x0000000408087291 */ /* 0x004fe4000f8ec0ff */
[----:B------:R-:W-:-:S07]  /*45c0*/  ULEA UR4, UR18, UR13, 0x3 ;  /* 0x0000000d12047291 */ /* 0x000fce000f8e18ff */
[----:B------:R2:W-:Y:S02]  /*45d0*/  @P0 STS.U8 [UR8+0x1c], R0 ;  /* 0x00001c00ff000988 */ /* 0x0005e40008000008 */
[----:B------:R-:W4:Y:S02]  /*45e0*/  SYNCS.PHASECHK.TRANS64.TRYWAIT P0, [UR4], R3 ;  /* 0x00000003ff0075a7 */ /* 0x000f240008001104 */
[----:B--2-4-:R-:W-:Y:S05]  /*45f0*/  @!P0 BRA `(.L_x_84) ;  /* 0x0000006400d88947 */ /* 0x014fea0003800000 */
.L_x_201:
[----:B------:R-:W-:-:S04]  /*4600*/  UIADD3 UR4, UPT, UPT, UR18, 0x1, URZ ;  /* 0x0000000112047890 */ /* 0x000fc8000fffe0ff */
[----:B------:R-:W-:-:S04]  /*4610*/  UISETP.NE.AND UP0, UPT, UR4, 0x4, UPT ;  /* 0x000000040400788c */ /* 0x000fc8000bf05270 */
[----:B------:R-:W-:Y:S02]  /*4620*/  USEL UR6, URZ, 0x1, UP0 ;  /* 0x00000001ff067887 */ /* 0x000fe40008000000 */
[----:B------:R-:W-:-:S04]  /*4630*/  USEL UR4, UR4, URZ, UP0 ;  /* 0x000000ff04047287 */ /* 0x000fc80008000000 */
[----:B-1----:R-:W-:Y:S01]  /*4640*/  ULEA UR5, UR4, UR13, 0x3 ;  /* 0x0000000d04057291 */ /* 0x002fe2000f8e18ff */
[----:B------:R-:W-:-:S04]  /*4650*/  LOP3.LUT R2, R11, UR6, RZ, 0x3c, !PT ;  /* 0x000000060b027c12 */ /* 0x000fc8000f8e3cff */
[----:B--2---:R-:W-:-:S04]  /*4660*/  SHF.L.U32 R3, R2, 0x1f, RZ ;  /* 0x0000001f02037819 */ /* 0x004fc800000006ff */
[----:B------:R-:W1:Y:S02]  /*4670*/  SYNCS.PHASECHK.TRANS64.TRYWAIT P0, [UR5], R3 ;  /* 0x00000003ff0075a7 */ /* 0x000e640008001105 */
[----:B-1----:R-:W-:Y:S05]  /*4680*/  @!P0 BRA `(.L_x_85) ;  /* 0x0000006400cc8947 */ /* 0x002fea0003800000 */
.L_x_203:
        /* <DEDUP_REMOVED lines=9> */
.L_x_205:
[----:B------:R-:W-:-:S04]  /*4720*/  UIADD3 UR4, UPT, UPT, UR4, 0x1, URZ ;  /* 0x0000000104047890 */ /* 0x000fc8000fffe0ff */
[----:B------:R-:W-:-:S04]  /*4730*/  UISETP.NE.AND UP0, UPT, UR4, 0x4, UPT ;  /* 0x000000040400788c */ /* 0x000fc8000bf05270 */
[----:B------:R-:W-:Y:S02]  /*4740*/  USEL UR5, URZ, 0x1, UP0 ;  /* 0x00000001ff057887 */ /* 0x000fe40008000000 */
[----:B------:R-:W-:-:S04]  /*4750*/  USEL UR4, UR4, URZ, UP0 ;  /* 0x000000ff04047287 */ /* 0x000fc80008000000 */
[----:B------:R-:W-:Y:S01]  /*4760*/  ULEA UR4, UR4, UR13, 0x3 ;  /* 0x0000000d04047291 */ /* 0x000fe2000f8e18ff */
[----:B-1----:R-:W-:-:S04]  /*4770*/  LOP3.LUT R3, R2, UR5, RZ, 0x3c, !PT ;  /* 0x0000000502037c12 */ /* 0x002fc8000f8e3cff */
[----:B------:R-:W-:-:S04]  /*4780*/  SHF.L.U32 R3, R3, 0x1f, RZ ;  /* 0x0000001f03037819 */ /* 0x000fc800000006ff */
[----:B------:R-:W1:Y:S02]  /*4790*/  SYNCS.PHASECHK.TRANS64.TRYWAIT P0, [UR4], R3 ;  /* 0x00000003ff0075a7 */ /* 0x000e640008001104 */
[----:B-1----:R-:W-:Y:S05]  /*47a0*/  @!P0 BRA `(.L_x_87) ;  /* 0x0000006400b48947 */ /* 0x002fea0003800000 */
.L_x_207:
[----:B------:R-:W-:Y:S01]  /*47b0*/  NOP ;  /* 0x0000000000007918 */ /* 0x000fe20000000000 */
[----:B-1----:R-:W1:Y:S01]  /*47c0*/  LDS R0, [UR8+0x14] ;  /* 0x00001408ff007984 */ /* 0x002e620008000800 */
[----:B------:R-:W-:Y:S01]  /*47d0*/  ULOP3.LUT UR4, UR24, 0xffff, URZ, 0xc0, !UPT ;  /* 0x0000ffff18047892 */ /* 0x000fe2000f8ec0ff */
[----:B------:R-:W-:Y:S01]  /*47e0*/  UMOV UR5, 0xffff ;  /* 0x0000ffff00057882 */ /* 0x000fe20000000000 */
[----:B------:R-:W-:Y:S02]  /*47f0*/  UMOV UR6, 0x1 ;  /* 0x0000000100067882 */ /* 0x000fe40000000000 */
[----:B------:R-:W-:-:S04]  /*4800*/  USHF.R.U32.HI UR4, URZ, 0x5, UR4 ;  /* 0x00000005ff047899 */ /* 0x000fc80008011604 */
[----:B------:R-:W-:Y:S02]  /*4810*/  USHF.L.U32 UR5, UR5, UR4, URZ ;  /* 0x0000000405057299 */ /* 0x000fe400080006ff */
[----:B------:R-:W-:-:S04]  /*4820*/  USHF.L.U32 UR4, UR6, UR4, URZ ;  /* 0x0000000406047299 */ /* 0x000fc800080006ff */
[----:B-1----:R-:W-:-:S04]  /*4830*/  LOP3.LUT R0, R0, UR5, RZ, 0xc0, !PT ;  /* 0x0000000500007c12 */ /* 0x002fc8000f8ec0ff */
[----:B------:R-:W-:-:S13]  /*4840*/  ISETP.NE.AND P0, PT, R0, UR5, PT ;  /* 0x0000000500007c0c */ /* 0x000fda000bf05270 */
[----:B------:R-:W-:Y:S05]  /*4850*/  @P0 BRA `(.L_x_88) ;  /* 0x0000000000580947 */ /* 0x000fea0003800000 */
[----:B------:R-:W1:Y:S02]  /*4860*/  LDS R0, [UR8+0x18] ;  /* 0x00001808ff007984 */ /* 0x000e640008000800 */
[----:B-1----:R-:W-:-:S04]  /*4870*/  LOP3.LUT R0, R0, UR4, RZ, 0xc0, !PT ;  /* 0x0000000400007c12 */ /* 0x002fc8000f8ec0ff */
[----:B------:R-:W-:-:S13]  /*4880*/  ISETP.NE.AND P0, PT, R0, UR4, PT ;  /* 0x0000000400007c0c */ /* 0x000fda000bf05270 */
[----:B------:R-:W-:Y:S05]  /*4890*/  @P0 BRA `(.L_x_89) ;  /* 0x00000000003c0947 */ /* 0x000fea0003800000 */
[----:B------:R-:W1:Y:S01]  /*48a0*/  S2R R2, SR_LANEID ;  /* 0x0000000000027919 */ /* 0x000e620000000000 */
[----:B------:R-:W-:Y:S01]  /*48b0*/  ULOP3.LUT UR5, URZ, UR5, URZ, 0x33, !UPT ;  /* 0x00000005ff057292 */ /* 0x000fe2000f8e33ff */
[----:B------:R-:W-:Y:S01]  /*48c0*/  LOP3.LUT R4, RZ, UR4, RZ, 0x33, !PT ;  /* 0x00000004ff047c12 */ /* 0x000fe2000f8e33ff */
[----:B------:R-:W-:Y:S02]  /*48d0*/  VOTEU.ANY UR4, UPT, PT ;  /* 0x0000000000047886 */ /* 0x000fe400038e0100 */
[----:B------:R-:W-:Y:S01]  /*48e0*/  UFLO.U32 UR4, UR4 ;  /* 0x00000004000472bd */ /* 0x000fe200080e0000 */
[----:B------:R-:W2:Y:S01]  /*48f0*/  REDUX UR6, R4 ;  /* 0x00000000040673c4 */ /* 0x000ea20000000000 */
[----:B------:R-:W-:-:S06]  /*4900*/  IMAD.U32 R0, RZ, RZ, UR5 ;  /* 0x00000005ff007e24 */ /* 0x000fcc000f8e00ff */
[----:B------:R4:W-:Y:S01]  /*4910*/  UTCATOMSWS.AND URZ, UR5 ;  /* 0x0000000500ff79e3 */ /* 0x0009e20008000000 */
[----:B------:R-:W3:Y:S01]  /*4920*/  REDUX UR7, R0 ;  /* 0x00000000000773c4 */ /* 0x000ee20000000000 */
[----:B-1----:R-:W-:Y:S01]  /*4930*/  ISETP.EQ.U32.AND P0, PT, R2, UR4, PT ;  /* 0x0000000402007c0c */ /* 0x002fe2000bf02070 */
[----:B--2---:R-:W-:Y:S01]  /*4940*/  IMAD.U32 R2, RZ, RZ, UR6 ;  /* 0x00000006ff027e24 */ /* 0x004fe2000f8e00ff */
[----:B---3--:R-:W-:-:S11]  /*4950*/  MOV R3, UR7 ;  /* 0x0000000700037c02 */ /* 0x008fd60008000f00 */
[----:B------:R4:W-:Y:S04]  /*4960*/  @P0 ATOMS.AND RZ, [UR8+0x14], R3 ;  /* 0x00001403ffff098c */ /* 0x0009e8000a800008 */
[----:B------:R4:W-:Y:S01]  /*4970*/  @P0 ATOMS.AND RZ, [UR8+0x18], R2 ;  /* 0x00001802ffff098c */ /* 0x0009e2000a800008 */
[----:B------:R-:W-:Y:S05]  /*4980*/  BRA `(.L_x_90) ;  /* 0x0000000000147947 */ /* 0x000fea0003800000 */
.L_x_89:
[----:B------:R-:W-:Y:S02]  /*4990*/  MOV R2, 0x49b0 ;  /* 0x000049b000027802 */ /* 0x000fe40000000f00 */
[----:B---3-5:R-:W-:Y:S05]  /*49a0*/  CALL.REL.NOINC `($__internal_0_$__cuda_sm10x_tcgen05_guardrail_trap_col_being_dealloced_not_returned_by_alloc) ;  /* 0x0000006800987944 */ /* 0x028fea0003c00000 */
[----:B------:R-:W-:Y:S05]  /*49b0*/  BRA `(.L_x_90) ;  /* 0x0000000000087947 */ /* 0x000fea0003800000 */
.L_x_88:
[----:B------:R-:W-:Y:S02]  /*49c0*/  MOV R2, 0x49e0 ;  /* 0x000049e000027802 */ /* 0x000fe40000000f00 */
[----:B---3-5:R-:W-:Y:S05]  /*49d0*/  CALL.REL.NOINC `($__internal_2_$__cuda_sm10x_tcgen05_guardrail_trap_unallocated_columns_being_dealloced) ;  /* 0x0000006800a47944 */ /* 0x028fea0003c00000 */
.L_x_90:
[----:B------:R-:W-:Y:S01]  /*49e0*/  NOP ;  /* 0x0000000000007918 */ /* 0x000fe20000000000 */
[----:B----4-:R-:W-:Y:S05]  /*49f0*/  EXIT ;  /* 0x000000000000794d */ /* 0x010fea0003800000 */
.L_x_72:
[----:B------:R-:W-:-:S09]  /*4a00*/  UISETP.NE.OR UP0, UPT, UR17, 0x3, !UP5 ;  /* 0x000000031100788c */ /* 0x000fd2000ef05670 */
[----:B------:R-:W-:Y:S05]  /*4a10*/  BRA.U UP0, `(.L_x_91) ;  /* 0x0000001100547547 */ /* 0x000fea000b800000 */
[----:B------:R-:W2:Y:S01]  /*4a20*/  S2UR UR10, SR_CgaCtaId ;  /* 0x00000000000a79c3 */ /* 0x000ea20000008800 */
[----:B------:R-:W3:Y:S01]  /*4a30*/  LDCU UR31, c[0x0][0x370] ;  /* 0x00006e00ff1f77ac */ /* 0x000ee20008000800 */
[----:B------:R-:W-:Y:S02]  /*4a40*/  HFMA2 R13, -RZ, RZ, 0, 0 ;  /* 0x00000000ff0d7431 */ /* 0x000fe400000001ff */
[----:B------:R-:W-:Y:S01]  /*4a50*/  IMAD.MOV.U32 R15, RZ, RZ, 0x1 ;  /* 0x00000001ff0f7424 */ /* 0x000fe200078e00ff */
[----:B------:R-:W-:Y:S01]  /*4a60*/  MOV R7, 0x1000 ;  /* 0x0000100000077802 */ /* 0x000fe20000000f00 */
[----:B------:R-:W3:Y:S01]  /*4a70*/  LDCU.128 UR44, c[0x0][0xb10] ;  /* 0x00016200ff2c77ac */ /* 0x000ee20008000c00 */
[----:B------:R-:W-:Y:S01]  /*4a80*/  IMAD.MOV.U32 R14, RZ, RZ, RZ ;  /* 0x000000ffff0e7224 */ /* 0x000fe200078e00ff */
[----:B------:R-:W4:Y:S01]  /*4a90*/  LDC.64 R16, c[0x0][0x348] ;  /* 0x0000d200ff107b82 */ /* 0x000f220000000a00 */
[----:B------:R-:W1:Y:S01]  /*4aa0*/  LDCU UR30, c[0x0][0x374] ;  /* 0x00006e80ff1e77ac */ /* 0x000e620008000800 */
[----:B------:R-:W2:Y:S06]  /*4ab0*/  LDCU UR15, c[0x0][0xb0c] ;  /* 0x00016180ff0f77ac */ /* 0x000eac0008000800 */
[----:B------:R-:W4:Y:S01]  /*4ac0*/  LDC.64 R2, c[0x0][0x888] ;  /* 0x00022200ff027b82 */ /* 0x000f220000000a00 */
[----:B------:R-:W4:Y:S01]  /*4ad0*/  LDCU UR49, c[0x0][0xb20] ;  /* 0x00016400ff3177ac */ /* 0x000f220008000800 */
[----:B------:R-:W4:Y:S06]  /*4ae0*/  LDCU UR4, c[0x0][0xb30] ;  /* 0x00016600ff0477ac */ /* 0x000f2c0008000800 */
[----:B------:R-:W4:Y:S01]  /*4af0*/  LDC.64 R4, c[0x0][0x890] ;  /* 0x00022400ff047b82 */ /* 0x000f220000000a00 */
[----:B------:R-:W-:Y:S01]  /*4b00*/  UMOV UR21, 0x400 ;  /* 0x0000040000157882 */ /* 0x000fe20000000000 */
[----:B---3--:R-:W-:-:S02]  /*4b10*/  UIMAD.WIDE.U32 UR6, UR31, UR44, URZ ;  /* 0x0000002c1f0672a5 */ /* 0x008fc4000f8e00ff */
[----:B-1----:R-:W-:Y:S02]  /*4b20*/  UIMAD.WIDE.U32 UR8, UR30, UR47, URZ ;  /* 0x0000002f1e0872a5 */ /* 0x002fe4000f8e00ff */
[----:B--2---:R-:W-:Y:S02]  /*4b30*/  ULEA UR21, UR10, UR21, 0x18 ;  /* 0x000000150a157291 */ /* 0x004fe4000f8ec0ff */
[----:B------:R-:W-:Y:S02]  /*4b40*/  UPLOP3.LUT UP3, UPT, UPT, UPT, UPT, 0x40, 0x4 ;  /* 0x000000000004789c */ /* 0x000fe40003f6e870 */
[----:B------:R-:W-:Y:S02]  /*4b50*/  UIADD3 UR37, UPT, UPT, UR21, 0x158, URZ ;  /* 0x0000015815257890 */ /* 0x000fe4000fffe0ff */
[----:B------:R-:W-:Y:S02]  /*4b60*/  UIADD3 UR33, UPT, UPT, UR21, 0x140, URZ ;  /* 0x0000014015217890 */ /* 0x000fe4000fffe0ff */
[----:B------:R-:W-:-:S02]  /*4b70*/  UIADD3 UR25, UPT, UPT, UR21, 0x148, URZ ;  /* 0x0000014815197890 */ /* 0x000fc4000fffe0ff */
[----:B------:R-:W-:Y:S01]  /*4b80*/  UIADD3 UR17, UPT, UPT, UR21, 0x150, URZ ;  /* 0x0000015015117890 */ /* 0x000fe2000fffe0ff */
[----:B------:R-:W-:Y:S01]  /*4b90*/  UMOV UR6, UR7 ;  /* 0x0000000700067c82 */ /* 0x000fe20008000000 */
[----:B------:R-:W-:Y:S01]  /*4ba0*/  UMOV UR41, UR9 ;  /* 0x0000000900297c82 */ /* 0x000fe20008000000 */
[----:B------:R-:W-:Y:S02]  /*4bb0*/  UISETP.GE.AND UP0, UPT, UR42, 0x1, UPT ;  /* 0x000000012a00788c */ /* 0x000fe4000bf06270 */
[----:B------:R-:W-:Y:S01]  /*4bc0*/  UISETP.NE.AND UP4, UPT, UR42, 0x1, UPT ;  /* 0x000000012a00788c */ /* 0x000fe2000bf85270 */
[----:B------:R-:W1:Y:S01]  /*4bd0*/  LDCU.64 UR22, c[0x0][0xb28] ;  /* 0x00016500ff1677ac */ /* 0x000e620008000a00 */
[----:B------:R-:W-:Y:S02]  /*4be0*/  UISETP.NE.AND UP6, UPT, UR15, 0x1, UPT ;  /* 0x000000010f00788c */ /* 0x000fe4000bfc5270 */
[----:B------:R-:W-:Y:S02]  /*4bf0*/  UISETP.NE.AND UP5, UPT, UR46, 0x1, UPT ;  /* 0x000000012e00788c */ /* 0x000fe4000bfa5270 */
[----:B------:R-:W-:-:S02]  /*4c00*/  UPRMT UR37, UR10, 0x654, UR37 ;  /* 0x000006540a257896 */ /* 0x000fc40008000025 */
[----:B------:R-:W-:Y:S02]  /*4c10*/  USHF.R.U32.HI UR43, URZ, UR45, UR6 ;  /* 0x0000002dff2b7299 */ /* 0x000fe40008011606 */
[----:B------:R-:W-:Y:S02]  /*4c20*/  UPRMT UR40, UR10, 0x654, UR33 ;  /* 0x000006540a287896 */ /* 0x000fe40008000021 */
[----:B------:R-:W-:Y:S02]  /*4c30*/  UPRMT UR39, UR10, 0x654, UR25 ;  /* 0x000006540a277896 */ /* 0x000fe40008000019 */
[----:B------:R-:W-:Y:S02]  /*4c40*/  UPRMT UR38, UR10, 0x654, UR17 ;  /* 0x000006540a267896 */ /* 0x000fe40008000011 */
[----:B----4-:R-:W-:Y:S02]  /*4c50*/  USHF.R.U32.HI UR41, URZ, UR49, UR41 ;  /* 0x00000031ff297299 */ /* 0x010fe40008011629 */
[----:B------:R-:W-:-:S11]  /*4c60*/  UISETP.NE.AND UP2, UPT, UR4, 0x1, UPT ;  /* 0x000000010400788c */ /* 0x000fd6000bf45270 */
.L_x_102:
[C---:B------:R-:W-:Y:S02]  /*4c70*/  LEA R12, R14.reuse, UR21, 0x3 ;  /* 0x000000150e0c7c11 */ /* 0x040fe4000f8e18ff */
[----:B------:R-:W-:Y:S02]  /*4c80*/  SHF.L.U32 R9, R13, 0x1f, RZ ;  /* 0x0000001f0d097819 */ /* 0x000fe400000006ff */
[----:B------:R-:W-:Y:S02]  /*4c90*/  LEA R10, R14, UR21, 0x4 ;  /* 0x000000150e0a7c11 */ /* 0x000fe4000f8e20ff */
[----:B--2---:R-:W2:Y:S02]  /*4ca0*/  SYNCS.PHASECHK.TRANS64.TRYWAIT P0, [R12+URZ+0x190], R9 ;  /* 0x000190090c0075a7 */ /* 0x004ea400080011ff */
[----:B--2---:R-:W-:Y:S05]  /*4cb0*/  @!P0 BRA `(.L_x_92) ;  /* 0x0000006000888947 */ /* 0x004fea0003800000 */
.L_x_208:
[----:B--2---:R-:W2:Y:S01]  /*4cc0*/  LDS.128 R8, [R10+0x220] ;  /* 0x000220000a087984 */ /* 0x004ea20000000c00 */
[----:B------:R-:W-:Y:S01]  /*4cd0*/  UISETP.GE.AND UP0, UPT, UR42, 0x1, UPT ;  /* 0x000000012a00788c */ /* 0x000fe2000bf06270 */
[----:B------:R-:W-:Y:S01]  /*4ce0*/  @!PT LDS RZ, [RZ] ;  /* 0x00000000fffff984 */ /* 0x000fe20000000800 */
[----:B------:R-:W-:Y:S01]  /*4cf0*/  @!PT LDS RZ, [RZ] ;  /* 0x00000000fffff984 */ /* 0x000fe20000000800 */
[----:B------:R-:W-:Y:S01]  /*4d00*/  @!PT LDS RZ, [RZ] ;  /* 0x00000000fffff984 */ /* 0x000fe20000000800 */
[----:B------:R-:W-:Y:S01]  /*4d10*/  @!PT LDS RZ, [RZ] ;  /* 0x00000000fffff984 */ /* 0x000fe20000000800 */
[----:B------:R3:W-:Y:S06]  /*4d20*/  MEMBAR.ALL.CTA ;  /* 0x0000000000007992 */ /* 0x0007ec0000008000 */
[----:B---3--:R-:W3:Y:S01]  /*4d30*/  FENCE.VIEW.ASYNC.S ;  /* 0x00000000000073c6 */ /* 0x008ee20000000000 */
[----:B--2---:R-:W-:Y:S11]  /*4d40*/  LOP3.LUT P0, RZ, R10, 0x1, RZ, 0xc0, !PT ;  /* 0x000000010aff7812 */ /* 0x004ff6000780c0ff */
[----:B------:R-:W-:Y:S02]  /*4d50*/  @!UPT UIADD3 URZ, UPT, UPT, URZ, URZ, URZ ;  /* 0x000000fffffff290 */ /* 0x000fe4000fffe0ff */
[----:B---3--:R-:W-:Y:S01]  /*4d60*/  VOTEU.ANY UP1, P0 ;  /* 0x0000000000ff7886 */ /* 0x008fe20000020100 */
[----:B------:R-:W-:Y:S11]  /*4d70*/  PLOP3.LUT P0, PT, PT, PT, UP1, 0x80, 0x8 ;  /* 0x000000000008781c */ /* 0x000ff60003f0f018 */
[----:B------:R-:W-:Y:S02]  /*4d80*/  @!UPT UIADD3 URZ, UPT, UPT, URZ, URZ, URZ ;  /* 0x000000fffffff290 */ /* 0x000fe4000fffe0ff */
[----:B------:R-:W-:Y:S02]  /*4d90*/  @P0 SHF.R.U32.HI R0, RZ, 0x10, R9 ;  /* 0x00000010ff000819 */ /* 0x000fe40000011609 */
[----:B------:R-:W-:Y:S02]  /*4da0*/  @P0 MOV R6, R8 ;  /* 0x0000000800060202 */ /* 0x000fe40000000f00 */
[----:B------:R-:W-:Y:S01]  /*4db0*/  @P0 R2UR UR4, R0 ;  /* 0x00000000000402ca */ /* 0x000fe200000e0000 */
[----:B------:R-:W-:Y:S01]  /*4dc0*/  VIADD R0, R12, 0x1a0 ;  /* 0x000001a00c007836 */ /* 0x000fe20000000000 */
[----:B------:R-:W-:Y:S02]  /*4dd0*/  @P0 LOP3.LUT R8, R9, 0xffff, RZ, 0xc0, !PT ;  /* 0x0000ffff09080812 */ /* 0x000fe400078ec0ff */
[----:B------:R-:W-:Y:S02]  /*4de0*/  @P0 R2UR UR6, R6 ;  /* 0x00000000060602ca */ /* 0x000fe400000e0000 */
[----:B------:R-:W-:Y:S02]  /*4df0*/  PRMT R0, RZ, 0x654, R0 ;  /* 0x00000654ff007816 */ /* 0x000fe40000000000 */
[----:B------:R-:W-:Y:S02]  /*4e00*/  @P0 R2UR UR5, R8 ;  /* 0x00000000080502ca */ /* 0x000fe400000e0000 */
[----:B------:R2:W-:Y:S03]  /*4e10*/  SYNCS.ARRIVE.TRANS64.RED.A1T0 RZ, [R0+URZ], RZ ;  /* 0x000000ff00ff79a7 */ /* 0x0005e600081004ff */
[----:B------:R-:W-:Y:S04]  /*4e20*/  @UP1 UMOV UR29, UR4 ;  /* 0x00000004001d1c82 */ /* 0x000fe80008000000 */
[----:B------:R-:W-:Y:S04]  /*4e30*/  @UP1 UMOV UR14, UR6 ;  /* 0x00000006000e1c82 */ /* 0x000fe80008000000 */
[----:B------:R-:W-:Y:S01]  /*4e40*/  @UP1 UMOV UR13, UR5 ;  /* 0x00000005000d1c82 */ /* 0x000fe20008000000 */
[----:B------:R-:W-:Y:S05]  /*4e50*/  BRA.U !UP0, `(.L_x_93) ;  /* 0x0000000108a47547 */ /* 0x000fea000b800000 */
[----:B------:R-:W-:Y:S02]  /*4e60*/  UIMAD.WIDE.U32 UR18, UR13, UR47, URZ ;  /* 0x0000002f0d1272a5 */ /* 0x000fe4000f8e00ff */
[----:B------:R-:W-:Y:S02]  /*4e70*/  UIMAD.WIDE.U32 UR26, UR14, UR44, URZ ;  /* 0x0000002c0e1a72a5 */ /* 0x000fe4000f8e00ff */
[----:B------:R-:W-:Y:S02]  /*4e80*/  USEL UR4, UR30, UR41, !UP5 ;  /* 0x000000291e047287 */ /* 0x000fe4000e800000 */
[----:B------:R-:W-:Y:S02]  /*4e90*/  USEL UR7, UR31, UR43, !UP6 ;  /* 0x0000002b1f077287 */ /* 0x000fe4000f000000 */
[----:B-1----:R-:W-:Y:S02]  /*4ea0*/  UIMAD.WIDE.U32 UR8, UR4, UR22, URZ ;  /* 0x00000016040872a5 */ /* 0x002fe4000f8e00ff */
[----:B------:R-:W-:Y:S01]  /*4eb0*/  UIMAD.WIDE.U32 UR10, UR7, UR22, URZ ;  /* 0x00000016070a72a5 */ /* 0x000fe2000f8e00ff */
[----:B------:R-:W-:Y:S02]  /*4ec0*/  UMOV UR5, UR19 ;  /* 0x0000001300057c82 */ /* 0x000fe40008000000 */
[----:B------:R-:W-:Y:S03]  /*4ed0*/  USHF.R.U32.HI UR6, URZ, UR49, UR5 ;  /* 0x00000031ff067299 */ /* 0x000fe60008011605 */
[----:B------:R-:W-:Y:S01]  /*4ee0*/  UMOV UR5, UR27 ;  /* 0x0000001b00057c82 */ /* 0x000fe20008000000 */
[----:B------:R-:W-:Y:S02]  /*4ef0*/  USEL UR6, UR13, UR6, !UP5 ;  /* 0x000000060d067287 */ /* 0x000fe4000e800000 */
[----:B------:R-:W-:Y:S03]  /*4f00*/  USHF.R.U32.HI UR12, URZ, UR45, UR5 ;  /* 0x0000002dff0c7299 */ /* 0x000fe60008011605 */
[----:B------:R-:W-:Y:S02]  /*4f10*/  UMOV UR5, UR9 ;  /* 0x0000000900057c82 */ /* 0x000fe40008000000 */
[----:B------:R-:W-:Y:S03]  /*4f20*/  @UP4 USHF.R.U32.HI UR4, URZ, UR23, UR5 ;  /* 0x00000017ff044299 */ /* 0x000fe60008011605 */
[----:B------:R-:W-:Y:S01]  /*4f30*/  UMOV UR5, UR11 ;  /* 0x0000000b00057c82 */ /* 0x000fe20008000000 */
[----:B------:R-:W-:Y:S02]  /*4f40*/  UIMAD UR4, UR42, UR4, URZ ;  /* 0x000000042a0472a4 */ /* 0x000fe4000f8e02ff */
[----:B------:R-:W-:Y:S02]  /*4f50*/  @UP4 USHF.R.U32.HI UR7, URZ, UR23, UR5 ;  /* 0x00000017ff074299 */ /* 0x000fe40008011605 */
[----:B------:R-:W-:Y:S02]  /*4f60*/  UIMAD.WIDE.U32 UR10, UR6, UR22, URZ ;  /* 0x00000016060a72a5 */ /* 0x000fe4000f8e00ff */
[----:B------:R-:W-:Y:S02]  /*4f70*/  USEL UR5, UR14, UR12, !UP6 ;  /* 0x0000000c0e057287 */ /* 0x000fe4000f000000 */
[----:B------:R-:W-:Y:S02]  /*4f80*/  UIMAD UR8, UR42, UR7, URZ ;  /* 0x000000072a0872a4 */ /* 0x000fe4000f8e02ff */
[----:B------:R-:W-:Y:S03]  /*4f90*/  UISETP.GE.AND UP0, UPT, UR6, UR4, UPT ;  /* 0x000000040600728c */ /* 0x000fe6000bf06270 */
[----:B------:R-:W-:Y:S01]  /*4fa0*/  UMOV UR4, UR11 ;  /* 0x0000000b00047c82 */ /* 0x000fe20008000000 */
[----:B------:R-:W-:Y:S02]  /*4fb0*/  UISETP.GE.OR UP0, UPT, UR5, UR8, UP0 ;  /* 0x000000080500728c */ /* 0x000fe40008706670 */
[----:B------:R-:W-:Y:S02]  /*4fc0*/  USHF.R.U32.HI UR4, URZ, UR23, UR4 ;  /* 0x00000017ff047299 */ /* 0x000fe40008011604 */
[----:B------:R-:W-:Y:S02]  /*4fd0*/  UIMAD.WIDE.U32 UR8, UR5, UR22, URZ ;  /* 0x00000016050872a5 */ /* 0x000fe4000f8e00ff */
[----:B------:R-:W-:Y:S04]  /*4fe0*/  USEL UR10, UR6, UR4, !UP4 ;  /* 0x00000004060a7287 */ /* 0x000fe8000e000000 */
[----:B------:R-:W-:Y:S01]  /*4ff0*/  UIADD3 UR11, UPT, UPT, -UR10, URZ, URZ ;  /* 0x000000ff0a0b7290 */ /* 0x000fe2000fffe1ff */
[----:B------:R-:W-:Y:S02]  /*5000*/  @!UP0 UMOV UR4, UR9 ;  /* 0x0000000900048c82 */ /* 0x000fe40008000000 */
[----:B------:R-:W-:Y:S02]  /*5010*/  @!UP0 USHF.R.U32.HI UR4, URZ, UR23, UR4 ;  /* 0x00000017ff048299 */ /* 0x000fe40008011604 */
[----:B------:R-:W-:Y:S02]  /*5020*/  UIMAD UR8, UR42, UR11, UR6 ;  /* 0x0000000b2a0872a4 */ /* 0x000fe4000f8e0206 */
[----:B------:R-:W-:Y:S04]  /*5030*/  @!UP0 USEL UR4, UR5, UR4, !UP4 ;  /* 0x0000000405048287 */ /* 0x000fe8000e000000 */
[----:B------:R-:W-:Y:S02]  /*5040*/  @!UP0 UIMAD UR8, UR7, UR8, UR4 ;  /* 0x00000008070882a4 */ /* 0x000fe4000f8e0204 */
[----:B------:R-:W-:Y:S02]  /*5050*/  @!UP0 UIADD3 UR9, UPT, UPT, UR10, -UR4, URZ ;  /* 0x800000040a098290 */ /* 0x000fe4000fffe0ff */
[----:B------:R-:W-:Y:S02]  /*5060*/  UIADD3 UR4, UPT, UPT, -UR5, URZ, URZ ;  /* 0x000000ff05047290 */ /* 0x000fe4000fffe1ff */
[----:B------:R-:W-:Y:S02]  /*5070*/  UIADD3 UR7, UPT, UPT, -UR6, URZ, URZ ;  /* 0x000000ff06077290 */ /* 0x000fe4000fffe1ff */
[----:B------:R-:W-:Y:S02]  /*5080*/  @!UP0 UIMAD UR6, UR9, UR42, UR5 ;  /* 0x0000002a090682a4 */ /* 0x000fe4000f8e0205 */
[----:B------:R-:W-:Y:S02]  /*5090*/  UIMAD UR14, UR15, UR4, UR14 ;  /* 0x000000040f0e72a4 */ /* 0x000fe4000f8e020e */
[----:B------:R-:W-:Y:S01]  /*50a0*/  UIMAD UR13, UR46, UR7, UR13 ;  /* 0x000000072e0d72a4 */ /* 0x000fe2000f8e020d */
[----:B------:R-:W-:Y:S02]  /*50b0*/  @!UP0 UMOV UR5, UR8 ;  /* 0x0000000800058c82 */ /* 0x000fe40008000000 */
[----:B------:R-:W-:Y:S02]  /*50c0*/  UIMAD UR14, UR5, UR15, UR14 ;  /* 0x0000000f050e72a4 */ /* 0x000fe4000f8e020e */
[----:B------:R-:W-:Y:S11]  /*50d0*/  UIMAD UR13, UR6, UR46, UR13 ;  /* 0x0000002e060d72a4 */ /* 0x000ff6000f8e020d */
[----:B------:R-:W-:Y:S01]  /*50e0*/  @!UPT UIADD3 URZ, UPT, UPT, URZ, URZ, URZ ;  /* 0x000000fffffff290 */ /* 0x000fe2000fffe0ff */
.L_x_93:
[----:B------:R-:W3:Y:S01]  /*50f0*/  @!UP2 LDCU.128 UR8, c[0x0][0xb10] ;  /* 0x00016200ff08a7ac */ /* 0x000ee20008000c00 */
[C---:B------:R-:W-:Y:S02]  /*5100*/  ISETP.NE.U32.AND P1, PT, R4.reuse, RZ, PT ;  /* 0x000000ff0400720c */ /* 0x040fe40003f25070 */
[----:B------:R-:W-:Y:S02]  /*5110*/  ISETP.NE.U32.AND P0, PT, R4, RZ, PT ;  /* 0x000000ff0400720c */ /* 0x000fe40003f05070 */
[C---:B------:R-:W-:Y:S02]  /*5120*/  ISETP.NE.AND.EX P1, PT, R5.reuse, RZ, PT, P1 ;  /* 0x000000ff0500720c */ /* 0x040fe40003f25310 */
[----:B------:R-:W-:Y:S01]  /*5130*/  ISETP.NE.AND.EX P0, PT, R5, RZ, PT, P0 ;  /* 0x000000ff0500720c */ /* 0x000fe20003f05300 */
[----:B------:R-:W4:Y:S01]  /*5140*/  @!UP2 LDCU UR5, c[0x0][0xb0c] ;  /* 0x00016180ff05a7ac */ /* 0x000f220008000800 */
[----:B------:R-:W-:Y:S01]  /*5150*/  SHF.L.U32 R9, R15, 0x1f, RZ ;  /* 0x0000001f0f097819 */ /* 0x000fe200000006ff */
[----:B------:R-:W-:Y:S02]  /*5160*/  USHF.L.U32 UR35, UR16, 0x6, URZ ;  /* 0x0000000610237899 */ /* 0x000fe400080006ff */
[----:B------:R-:W-:Y:S02]  /*5170*/  USHF.L.U32 UR34, UR20, 0x8, URZ ;  /* 0x0000000814227899 */ /* 0x000fe400080006ff */
[----:B---3--:R-:W-:Y:S07]  /*5180*/  UIMAD.WIDE.U32 UR6, UR14, UR8, URZ ;  /* 0x000000080e0672a5 */ /* 0x008fee000f8e00ff */
[----:B------:R-:W-:Y:S01]  /*5190*/  @!UP2 UMOV UR4, UR7 ;  /* 0x000000070004ac82 */ /* 0x000fe20008000000 */
[----:B----4-:R-:W-:Y:S02]  /*51a0*/  @!UP2 UISETP.NE.AND UP0, UPT, UR5, 0x1, UPT ;  /* 0x000000010500a88c */ /* 0x010fe4000bf05270 */
[----:B------:R-:W-:Y:S02]  /*51b0*/  @!UP2 USHF.R.U32.HI UR4, URZ, UR9, UR4 ;  /* 0x00000009ff04a299 */ /* 0x000fe40008011604 */
[----:B------:R-:W-:Y:S02]  /*51c0*/  UIMAD.WIDE.U32 UR6, UR13, UR11, URZ ;  /* 0x0000000b0d0672a5 */ /* 0x000fe4000f8e00ff */
[----:B------:R-:W-:Y:S02]  /*51d0*/  @!UP2 USEL UR8, UR14, UR4, !UP0 ;  /* 0x000000040e08a287 */ /* 0x000fe4000c000000 */
[----:B------:R-:W-:Y:S03]  /*51e0*/  @!UP2 UISETP.NE.AND UP0, UPT, UR10, 0x1, UPT ;  /* 0x000000010a00a88c */ /* 0x000fe6000bf05270 */
[----:B------:R-:W-:Y:S02]  /*51f0*/  @!UP2 UMOV UR6, UR7 ;  /* 0x000000070006ac82 */ /* 0x000fe40008000000 */
[----:B------:R-:W3:Y:S02]  /*5200*/  @!UP2 LDCU UR4, c[0x0][0xb20] ;  /* 0x00016400ff04a7ac */ /* 0x000ee40008000800 */
[----:B---3--:R-:W-:Y:S04]  /*5210*/  @!UP2 USHF.R.U32.HI UR6, URZ, UR4, UR6 ;  /* 0x00000004ff06a299 */ /* 0x008fe80008011606 */
[----:B------:R-:W-:Y:S04]  /*5220*/  @!UP2 USEL UR6, UR13, UR6, !UP0 ;  /* 0x000000060d06a287 */ /* 0x000fe8000c000000 */
[----:B------:R-:W-:Y:S02]  /*5230*/  @!UP2 UIADD3 UR4, UPT, UPT, -UR8, UR6, URZ ;  /* 0x000000060804a290 */ /* 0x000fe4000fffe1ff */
[----:B------:R-:W-:Y:S02]  /*5240*/  @!UP2 UIADD3 UR6, UPT, UPT, UR8, -UR6, URZ ;  /* 0x800000060806a290 */ /* 0x000fe4000fffe0ff */
[----:B------:R-:W-:Y:S02]  /*5250*/  @!UP2 UIMAD UR14, UR4, UR5, UR14 ;  /* 0x00000005040ea2a4 */ /* 0x000fe4000f8e020e */
[----:B------:R-:W-:Y:S01]  /*5260*/  @!UP2 UIMAD UR13, UR6, UR10, UR13 ;  /* 0x0000000a060da2a4 */ /* 0x000fe2000f8e020d */
[----:B------:R-:W-:Y:S11]  /*5270*/  BRA.U UP3, `(.L_x_94) ;  /* 0x0000000103107547 */ /* 0x000ff6000b800000 */
[----:B--2---:R-:W-:Y:S04]  /*5280*/  MOV R0, UR48 ;  /* 0x0000003000007c02 */ /* 0x004fe80008000f00 */
[----:B------:R-:W-:Y:S04]  /*5290*/  SHF.L.U32 R11, R0, 0x1f, RZ ;  /* 0x0000001f000b7819 */ /* 0x000fe800000006ff */
[----:B------:R-:W2:Y:S02]  /*52a0*/  SYNCS.PHASECHK.TRANS64.TRYWAIT P2, [UR21+0x188], R11 ;  /* 0x0001880bff0075a7 */ /* 0x000ea40008041115 */
[----:B--2---:R-:W-:Y:S05]  /*52b0*/  @!P2 BRA `(.L_x_95) ;  /* 0x0000005c001ca947 */ /* 0x004fea0003800000 */
.L_x_94:
[----:B------:R-:W-:Y:S05]  /*52c0*/  @!P1 BRA `(.L_x_96) ;  /* 0x0000000000309947 */ /* 0x000fea0003800000 */
[----:B------:R-:W-:Y:S01]  /*52d0*/  ISETP.NE.U32.AND P1, PT, R2, RZ, PT ;  /* 0x000000ff0200720c */ /* 0x000fe20003f25070 */
[----:B------:R-:W3:Y:S01]  /*52e0*/  LDCU.64 UR4, c[0x0][0x358] ;  /* 0x00006b00ff0477ac */ /* 0x000ee20008000a00 */
[----:B------:R-:W-:Y:S02]  /*52f0*/  IMAD.MOV.U32 R89, RZ, RZ, 0x1 ;  /* 0x00000001ff597424 */ /* 0x000fe400078e00ff */
[----:B------:R-:W-:Y:S11]  /*5300*/  ISETP.NE.AND.EX P1, PT, R3, RZ, PT, P1 ;  /* 0x000000ff0300720c */ /* 0x000ff60003f25310 */
[----:B------:R-:W-:Y:S02]  /*5310*/  @!UPT UIADD3 URZ, UPT, UPT, URZ, URZ, URZ ;  /* 0x000000fffffff290 */ /* 0x000fe4000fffe0ff */
[----:B--2---:R-:W2:Y:S01]  /*5320*/  @P1 LDC.64 R10, c[0x0][0x888] ;  /* 0x00022200ff0a1b82 */ /* 0x004ea20000000a00 */
[----:B------:R-:W-:Y:S04]  /*5330*/  @P1 IMAD R0, R4, UR36, RZ ;  /* 0x0000002404001c24 */ /* 0x000fe8000f8e02ff */
[----:B--2---:R-:W-:Y:S04]  /*5340*/  @P1 IMAD.WIDE R10, R0, 0x4, R10 ;  /* 0x00000004000a1825 */ /* 0x004fe800078e020a */
[----:B------:R-:W-:Y:S01]  /*5350*/  HFMA2 R0, -RZ, RZ, 0, 5.9604644775390625e-08 ;  /* 0x00000001ff007431 */ /* 0x000fe200000001ff */
[----:B---3-5:R3:W5:Y:S04]  /*5360*/  @P1 LDG.E R41, desc[UR4][R10.64] ;  /* 0x000000040a291981 */ /* 0x028768000c1e1900 */
[----:B------:R-:W-:Y:S01]  /*5370*/  @!P1 PRMT R89, R0, 0x7610, R89 ;  /* 0x0000761000599816 */ /* 0x000fe20000000059 */
[----:B---3--:R-:W4:Y:S06]  /*5380*/  @!P1 LDC R41, c[0x0][0x880] ;  /* 0x00022000ff299b82 */ /* 0x008f2c0000000800 */
.L_x_96:
[----:B----45:R-:W-:Y:S01]  /*5390*/  @!P0 FSETP.EQ.AND P1, PT, R41, RZ, PT ;  /* 0x000000ff2900820b */ /* 0x030fe20003f22000 */
[----:B------:R-:W-:Y:S01]  /*53a0*/  @!UPT UIADD3 URZ, UPT, UPT, URZ, URZ, URZ ;  /* 0x000000fffffff290 */ /* 0x000fe2000fffe0ff */
[----:B------:R-:W-:Y:S11]  /*53b0*/  @!P0 BRA `(.L_x_97) ;  /* 0x0000000000188947 */ /* 0x000ff60003800000 */
[----:B------:R-:W-:Y:S02]  /*53c0*/  LOP3.LUT P0, RZ, R89, 0xff, RZ, 0xc0, !PT ;  /* 0x000000ff59ff7812 */ /* 0x000fe4000780c0ff */
[----:B------:R-:W-:Y:S04]  /*53d0*/  ISETP.NE.U32.AND P1, PT, R2, RZ, PT ;  /* 0x000000ff0200720c */ /* 0x000fe80003f25070 */
[----:B------:R-:W-:Y:S04]  /*53e0*/  ISETP.NE.AND.EX P1, PT, R3, RZ, PT, P1 ;  /* 0x000000ff0300720c */ /* 0x000fe80003f25310 */
[----:B------:R-:W-:Y:S03]  /*53f0*/  PLOP3.LUT P1, PT, P1, PT, PT, 0x8, 0x80 ;  /* 0x000000000080781c */ /* 0x000fe60000f2e170 */
[----:B------:R-:W-:Y:S11]  /*5400*/  @P0 FSETP.EQ.AND P1, PT, R41, RZ, PT ;  /* 0x000000ff2900020b */ /* 0x000ff60003f22000 */
[----:B------:R-:W-:Y:S02]  /*5410*/  @!UPT UIADD3 URZ, UPT, UPT, URZ, URZ, URZ ;  /* 0x000000fffffff290 */ /* 0x000fe4000fffe0ff */
.L_x_97:
[----:B------:R-:W3:Y:S01]  /*5420*/  SYNCS.PHASECHK.TRANS64.TRYWAIT P2, [UR21+0x160], R9 ;  /* 0x00016009ff0075a7 */ /* 0x000ee20008041115 */
[----:B------:R-:W-:Y:S04]  /*5430*/  ELECT P0, URZ, PT ;  /* 0x0000000000ff782f */ /* 0x000fe80003800000 */
[----:B------:R-:W-:Y:S11]  /*5440*/  PLOP3.LUT P1, PT, P1, P0, PT, 0xf2, 0x2f ;  /* 0x00000000002f781c */ /* 0x000ff60000f21e72 */
[----:B------:R-:W-:Y:S02]  /*5450*/  @!UPT UIADD3 URZ, UPT, UPT, URZ, URZ, URZ ;  /* 0x000000fffffff290 */ /* 0x000fe4000fffe0ff */
[----:B------:R-:W-:Y:S05]  /*5460*/  @!P1 IADD3 R8, P0, PT, R16, 0x580, RZ ;  /* 0x0000058010089810 */ /* 0x000fea0007f1e0ff */
[----:B------:R-:W-:Y:S01]  /*5470*/  @!P1 IMAD.X R6, RZ, RZ, R17, P0 ;  /* 0x000000ffff069224 */ /* 0x000fe200000e0611 */
[----:B---3--:R-:W-:Y:S07]  /*5480*/  @!P2 BRA `(.L_x_98) ;  /* 0x0000005800c0a947 */ /* 0x008fee0003800000 */
.L_x_211:
[----:B------:R-:W-:Y:S01]  /*5490*/  @!P1 R2UR UR5, R8 ;  /* 0x00000000080592ca */ /* 0x000fe200000e0000 */
[----:B------:R-:W-:Y:S01]  /*54a0*/  VOTEU.ALL UP0, P1 ;  /* 0x0000000000ff7886 */ /* 0x000fe20000800000 */
[----:B------:R-:W-:Y:S01]  /*54b0*/  @!P1 R2UR UR4, R6 ;  /* 0x00000000060492ca */ /* 0x000fe200000e0000 */
[----:B--2---:R-:W-:Y:S01]  /*54c0*/  @!P1 IMAD.MOV.U32 R0, RZ, RZ, 0x1000 ;  /* 0x00001000ff009424 */ /* 0x004fe200078e00ff */
[----:B------:R-:W-:Y:S01]  /*54d0*/  UMOV UR6, 0x0 ;  /* 0x0000000000067882 */ /* 0x000fe20000000000 */
[----:B------:R-:W-:Y:S01]  /*54e0*/  UMOV UR7, 0x10000000 ;  /* 0x1000000000077882 */ /* 0x000fe20000000000 */
[----:B------:R-:W-:Y:S01]  /*54f0*/  @!UP0 UIADD3 UR32, UPT, UPT, UR21, 0x400, URZ ;  /* 0x0000040015208890 */ /* 0x000fe2000fffe0ff */
[----:B------:R-:W-:Y:S01]  /*5500*/  @!P1 IADD3 R8, P0, PT, R16, 0x580, RZ ;  /* 0x0000058010089810 */ /* 0x000fe20007f1e0ff */
[----:B------:R-:W-:Y:S04]  /*5510*/  VOTEU.ALL UP0, P1 ;  /* 0x0000000000ff7886 */ /* 0x000fe80000800000 */
[----:B------:R-:W-:Y:S02]  /*5520*/  @!P1 IMAD.X R6, RZ, RZ, R17, P0 ;  /* 0x000000ffff069224 */ /* 0x000fe400000e0611 */
[----:B------:R-:W-:Y:S02]  /*5530*/  IMAD.U32 R10, RZ, RZ, UR5 ;  /* 0x00000005ff0a7e24 */ /* 0x000fe4000f8e00ff */
[----:B------:R-:W-:Y:S03]  /*5540*/  IMAD.U32 R11, RZ, RZ, UR4 ;  /* 0x00000004ff0b7e24 */ /* 0x000fe6000f8e00ff */
[----:B------:R-:W-:Y:S02]  /*5550*/  @!P1 R2UR UR4, R10 ;  /* 0x000000000a0492ca */ /* 0x000fe400000e0000 */
[----:B------:R-:W-:Y:S11]  /*5560*/  @!P1 R2UR UR5, R11 ;  /* 0x000000000b0592ca */ /* 0x000ff600000e0000 */
[----:B------:R-:W-:Y:S02]  /*5570*/  @!UPT UIADD3 URZ, UPT, UPT, URZ, URZ, URZ ;  /* 0x000000fffffff290 */ /* 0x000fe4000fffe0ff */
[----:B------:R2:W-:Y:S01]  /*5580*/  @!UP0 UTMALDG.3D [UR32], [UR4], desc[UR6] ;  /* 0x00000620040085b4 */ /* 0x0005e20008011000 */
[----:B------:R2:W-:Y:S01]  /*5590*/  @!P1 SYNCS.ARRIVE.TRANS64.RED.A0TR RZ, [UR21+0x140], R0 ;  /* 0x00014000ffff99a7 */ /* 0x0005e20008300415 */
[----:B------:R-:W-:Y:S01]  /*55a0*/  SYNCS.ARRIVE.TRANS64.RED.A1T0 RZ, [UR40], RZ ;  /* 0x000000ffffff79a7 */ /* 0x000fe20008100428 */
[----:B------:R-:W3:Y:S02]  /*55b0*/  SYNCS.PHASECHK.TRANS64.TRYWAIT P2, [UR21+0x168], R9 ;  /* 0x00016809ff0075a7 */ /* 0x000ee40008041115 */
[----:B--23--:R-:W-:Y:S05]  /*55c0*/  @!P2 BRA `(.L_x_99) ;  /* 0x000000580088a947 */ /* 0x00cfea0003800000 */
.L_x_213:
        /* <DEDUP_REMOVED lines=8> */
[----:B------:R-:W-:Y:S01]  /*5650*/  @!UP0 UIADD3 UR24, UPT, UPT, UR21, 0x1400, URZ ;  /* 0x0000140015188890 */ /* 0x000fe2000fffe0ff */
[----:B------:R-:W-:Y:S01]  /*5660*/  VOTEU.ALL UP0, P1 ;  /* 0x0000000000ff7886 */ /* 0x000fe20000800000 */
[----:B------:R-:W-:Y:S01]  /*5670*/  UMOV UR27, UR35 ;  /* 0x00000023001b7c82 */ /* 0x000fe20008000000 */
[----:B------:R-:W-:Y:S02]  /*5680*/  UMOV UR28, UR36 ;  /* 0x00000024001c7c82 */ /* 0x000fe40008000000 */
[----:B------:R-:W-:Y:S02]  /*5690*/  IMAD.U32 R10, RZ, RZ, UR5 ;  /* 0x00000005ff0a7e24 */ /* 0x000fe4000f8e00ff */
[----:B------:R-:W-:Y:S02]  /*56a0*/  IMAD.U32 R11, RZ, RZ, UR4 ;  /* 0x00000004ff0b7e24 */ /* 0x000fe4000f8e00ff */
[----:B------:R-:W-:Y:S01]  /*56b0*/  @!P1 IMAD.X R6, RZ, RZ, R17, P0 ;  /* 0x000000ffff069224 */ /* 0x000fe200000e0611 */
        /* <DEDUP_REMOVED lines=8> */
.L_x_215:
[----:B------:R-:W-:Y:S01]  /*5740*/  @!P1 R2UR UR5, R8 ;  /* 0x00000000080592ca */ /* 0x000fe200000e0000 */
[----:B------:R-:W-:Y:S01]  /*5750*/  VOTEU.ALL UP0, P1 ;  /* 0x0000000000ff7886 */ /* 0x000fe20000800000 */
[----:B------:R-:W-:Y:S01]  /*5760*/  @!P1 R2UR UR4, R6 ;  /* 0x00000000060492ca */ /* 0x000fe200000e0000 */
[----:B--2---:R-:W-:Y:S01]  /*5770*/  @!P1 IMAD.MOV.U32 R0, RZ, RZ, 0x1000 ;  /* 0x00001000ff009424 */ /* 0x004fe200078e00ff */
[----:B------:R-:W-:Y:S01]  /*5780*/  UMOV UR6, 0x0 ;  /* 0x0000000000067882 */ /* 0x000fe20000000000 */
[----:B------:R-:W-:Y:S01]  /*5790*/  UMOV UR7, 0x10000000 ;  /* 0x1000000000077882 */ /* 0x000fe20000000000 */
[----:B------:R-:W-:Y:S01]  /*57a0*/  @!UP0 UIADD3 UR18, UPT, UPT, UR34, 0x80, URZ ;  /* 0x0000008022128890 */ /* 0x000fe2000fffe0ff */
[----:B------:R-:W-:Y:S01]  /*57b0*/  VIADD R14, R14, 0x1 ;  /* 0x000000010e0e7836 */ /* 0x000fe20000000000 */
[----:B------:R-:W-:Y:S01]  /*57c0*/  @!UP0 UIADD3 UR16, UPT, UPT, UR21, 0x2400, URZ ;  /* 0x0000240015108890 */ /* 0x000fe2000fffe0ff */
[----:B------:R-:W-:Y:S01]  /*57d0*/  VOTEU.ALL UP0, P1 ;  /* 0x0000000000ff7886 */ /* 0x000fe20000800000 */
[----:B------:R-:W-:Y:S01]  /*57e0*/  UMOV UR19, UR35 ;  /* 0x0000002300137c82 */ /* 0x000fe20008000000 */
[----:B------:R-:W-:Y:S02]  /*57f0*/  UMOV UR20, UR36 ;  /* 0x0000002400147c82 */ /* 0x000fe40008000000 */
        /* <DEDUP_REMOVED lines=10> */
.L_x_217:
[----:B------:R-:W-:Y:S01]  /*58a0*/  @!P1 IADD3 R6, P0, PT, R16, 0x580, RZ ;  /* 0x0000058010069810 */ /* 0x000fe20007f1e0ff */
[----:B------:R-:W-:Y:S01]  /*58b0*/  VOTEU.ALL UP0, P1 ;  /* 0x0000000000ff7886 */ /* 0x000fe20000800000 */
[----:B------:R-:W-:Y:S01]  /*58c0*/  UMOV UR6, 0x0 ;  /* 0x0000000000067882 */ /* 0x000fe20000000000 */
[----:B------:R-:W-:Y:S01]  /*58d0*/  UMOV UR7, 0x10000000 ;  /* 0x1000000000077882 */ /* 0x000fe20000000000 */
[----:B------:R-:W-:Y:S01]  /*58e0*/  @!P1 R2UR UR5, R6 ;  /* 0x00000000060592ca */ /* 0x000fe200000e0000 */
[----:B--2---:R-:W-:Y:S01]  /*58f0*/  @!P1 IMAD.X R0, RZ, RZ, R17, P0 ;  /* 0x000000ffff009224 */ /* 0x004fe200000e0611 */
[----:B------:R-:W-:Y:S01]  /*5900*/  @!UP0 UIADD3 UR10, UPT, UPT, UR34, 0xc0, URZ ;  /* 0x000000c0220a8890 */ /* 0x000fe2000fffe0ff */
[----:B------:R-:W-:Y:S01]  /*5910*/  ISETP.NE.AND P0, PT, R14, 0x2, PT ;  /* 0x000000020e00780c */ /* 0x000fe20003f05270 */
[----:B------:R-:W-:Y:S01]  /*5920*/  @!UP0 UIADD3 UR8, UPT, UPT, UR21, 0x3400, URZ ;  /* 0x0000340015088890 */ /* 0x000fe2000fffe0ff */
[----:B------:R-:W-:Y:S01]  /*5930*/  LOP3.LUT R15, R15, 0x1, RZ, 0x3c, !PT ;  /* 0x000000010f0f7812 */ /* 0x000fe200078e3cff */
[----:B------:R-:W-:Y:S01]  /*5940*/  @!UP0 UIADD3 UR9, UPT, UPT, UR21, 0x158, URZ ;  /* 0x0000015815098890 */ /* 0x000fe2000fffe0ff */
[----:B------:R-:W-:Y:S01]  /*5950*/  @!P1 R2UR UR4, R0 ;  /* 0x00000000000492ca */ /* 0x000fe200000e0000 */
[----:B------:R-:W-:Y:S01]  /*5960*/  VOTEU.ALL UP0, P1 ;  /* 0x0000000000ff7886 */ /* 0x000fe20000800000 */
[----:B------:R-:W-:Y:S01]  /*5970*/  UMOV UR11, UR35 ;  /* 0x00000023000b7c82 */ /* 0x000fe20008000000 */
[----:B------:R-:W-:Y:S01]  /*5980*/  UMOV UR12, UR36 ;  /* 0x00000024000c7c82 */ /* 0x000fe20008000000 */
[----:B------:R-:W-:Y:S01]  /*5990*/  SEL R0, RZ, 0x1, P0 ;  /* 0x00000001ff007807 */ /* 0x000fe20000000000 */
[----:B------:R-:W-:Y:S01]  /*59a0*/  UIADD3 UR20, UPT, UPT, UR13, UR59, URZ ;  /* 0x0000003b0d147290 */ /* 0x000fe2000fffe0ff */
[----:B------:R-:W-:Y:S01]  /*59b0*/  IMAD.U32 R8, RZ, RZ, UR5 ;  /* 0x00000005ff087e24 */ /* 0x000fe2000f8e00ff */
[----:B------:R-:W-:Y:S01]  /*59c0*/  SEL R14, R14, RZ, P0 ;  /* 0x000000ff0e0e7207 */ /* 0x000fe20000000000 */
[----:B------:R-:W-:Y:S01]  /*59d0*/  UIADD3 UR16, UPT, UPT, UR14, UR62, URZ ;  /* 0x0000003e0e107290 */ /* 0x000fe2000fffe0ff */
[----:B------:R-:W-:Y:S01]  /*59e0*/  LOP3.LUT R13, R13, R0, RZ, 0x3c, !PT ;  /* 0x000000000d0d7212 */ /* 0x000fe200078e3cff */
[----:B------:R-:W-:Y:S01]  /*59f0*/  UPLOP3.LUT UP3, UPT, UPT, UPT, UPT, 0x80, 0x8 ;  /* 0x000000000008789c */ /* 0x000fe20003f6f070 */
[----:B------:R-:W-:Y:S02]  /*5a00*/  UMOV UR36, UR29 ;  /* 0x0000001d00247c82 */ /* 0x000fe40008000000 */
[----:B------:R-:W-:Y:S01]  /*5a10*/  IMAD.U32 R9, RZ, RZ, UR4 ;  /* 0x00000004ff097e24 */ /* 0x000fe2000f8e00ff */
[----:B------:R-:W-:Y:S04]  /*5a20*/  @!P1 R2UR UR4, R8 ;  /* 0x00000000080492ca */ /* 0x000fe800000e0000 */
[----:B------:R-:W-:Y:S11]  /*5a30*/  @!P1 R2UR UR5, R9 ;  /* 0x00000000090592ca */ /* 0x000ff600000e0000 */
[----:B------:R-:W-:Y:S02]  /*5a40*/  @!UPT UIADD3 URZ, UPT, UPT, URZ, URZ, URZ ;  /* 0x000000fffffff290 */ /* 0x000fe4000fffe0ff */
[----:B------:R2:W-:Y:S01]  /*5a50*/  @!UP0 UTMALDG.3D [UR8], [UR4], desc[UR6] ;  /* 0x00000608040085b4 */ /* 0x0005e20008011000 */
[----:B------:R2:W-:Y:S01]  /*5a60*/  @!P1 SYNCS.ARRIVE.TRANS64.RED.A0TR RZ, [UR21+0x158], R7 ;  /* 0x00015807ffff99a7 */ /* 0x0005e20008300415 */
[----:B------:R-:W-:Y:S01]  /*5a70*/  SYNCS.ARRIVE.TRANS64.RED.A1T0 RZ, [UR37], RZ ;  /* 0x000000ffffff79a7 */ /* 0x000fe20008100425 */
[----:B------:R-:W-:Y:S05]  /*5a80*/  BRA.U UP1, `(.L_x_102) ;  /* 0xfffffff101787547 */ /* 0x000fea000b83ffff */
[----:B------:R-:W-:-:S04]  /*5a90*/  SHF.L.U32 R3, R15, 0x1f, RZ ;  /* 0x0000001f0f037819 */ /* 0x000fc800000006ff */
[----:B------:R-:W3:Y:S02]  /*5aa0*/  SYNCS.PHASECHK.TRANS64.TRYWAIT P0, [UR21+0x160], R3 ;  /* 0x00016003ff0075a7 */ /* 0x000ee40008001115 */
[----:B---3--:R-:W-:Y:S05]  /*5ab0*/  @!P0 BRA `(.L_x_103) ;  /* 0x0000005400948947 */ /* 0x008fea0003800000 */
.L_x_219:
[----:B------:R-:W4:Y:S02]  /*5ac0*/  SYNCS.PHASECHK.TRANS64.TRYWAIT P0, [UR21+0x168], R3 ;  /* 0x00016803ff0075a7 */ /* 0x000f240008001115 */
[----:B----4-:R-:W-:Y:S05]  /*5ad0*/  @!P0 BRA `(.L_x_104) ;  /* 0x0000005400a48947 */ /* 0x010fea0003800000 */
.L_x_221:
[----:B------:R-:W4:Y:S02]  /*5ae0*/  SYNCS.PHASECHK.TRANS64.TRYWAIT P0, [UR21+0x170], R3 ;  /* 0x00017003ff0075a7 */ /* 0x000f240008001115 */
[----:B----4-:R-:W-:Y:S05]  /*5af0*/  @!P0 BRA `(.L_x_105) ;  /* 0x0000005400b48947 */ /* 0x010fea0003800000 */
.L_x_223:
[----:B---3--:R-:W-:-:S07]  /*5b00*/  MOV R0, UR21 ;  /* 0x0000001500007c02 */ /* 0x008fce0008000f00 */
.L_x_106:
[----:B---3--:R-:W-:-:S04]  /*5b10*/  SHF.L.U32 R3, R15, 0x1f, RZ ;  /* 0x0000001f0f037819 */ /* 0x008fc800000006ff */
[----:B------:R3:W4:Y:S03]  /*5b20*/  SYNCS.PHASECHK.TRANS64.TRYWAIT P0, [R0+URZ+0x178], R3 ;  /* 0x00017803000075a7 */ /* 0x00072600080011ff */
[----:B----4-:R-:W-:Y:S05]  /*5b30*/  @!P0 NANOSLEEP.SYNCS 0x989680 ;  /* 0x009896800000895d */ /* 0x010fea0003900000 */
[----:B------:R-:W4:Y:S02]  /*5b40*/  @!P0 SYNCS.PHASECHK.TRANS64 P0, [R0+URZ+0x178], R3 ;  /* 0x00017803000085a7 */ /* 0x000f2400080010ff */
[----:B-12-4-:R-:W-:Y:S05]  /*5b50*/  @P0 EXIT ;  /* 0x000000000000094d */ /* 0x016fea0003800000 */
[----:B------:R-:W-:Y:S05]  /*5b60*/  BRA `(.L_x_106) ;  /* 0xfffffffc00e87947 */ /* 0x000fea000383ffff */
.L_x_91:
[----:B------:R-:W-:-:S06]  /*5b70*/  UISETP.GE.AND UP0, UPT, UR17, 0x4, UPT ;  /* 0x000000041100788c */ /* 0x000fcc000bf06270 */
[----:B------:R-:W-:-:S13]  /*5b80*/  PLOP3.LUT P0, PT, PT, PT, UP0, 0x80, 0x8 ;  /* 0x000000000008781c */ /* 0x000fda0003f0f008 */
[----:B-1----:R-:W-:Y:S05]  /*5b90*/  @!P0 EXIT ;  /* 0x000000000000894d */ /* 0x002fea0003800000 */
[----:B------:R-:W1:Y:S08]  /*5ba0*/  S2UR UR4, SR_CgaCtaId ;  /* 0x00000000000479c3 */ /* 0x000e700000008800 */
[----:B------:R-:W-:Y:S01]  /*5bb0*/  BAR.SYNC.DEFER_BLOCKING 0x6, 0xa0 ;  /* 0x0182800000007b1d */ /* 0x000fe20000010000 */
[C---:B------:R-:W-:Y:S01]  /*5bc0*/  IMAD.SHL.U32 R7, R97.reuse, 0x40, RZ ;  /* 0x0000004061077824 */ /* 0x040fe200078e00ff */
[C---:B------:R-:W-:Y:S01]  /*5bd0*/  LOP3.LUT R99, R97.reuse, 0x60, RZ, 0xc0, !PT ;  /* 0x0000006061637812 */ /* 0x040fe200078ec0ff */
[----:B------:R-:W-:-:S02]  /*5be0*/  IMAD.SHL.U32 R88, R97, 0x20, RZ ;  /* 0x0000002061587824 */ /* 0x000fc400078e00ff */
[----:B------:R-:W-:Y:S02]  /*5bf0*/  HFMA2 R36, -RZ, RZ, 0, 0 ;  /* 0x00000000ff247431 */ /* 0x000fe400000001ff */
[----:B------:R-:W-:Y:S01]  /*5c00*/  IMAD.SHL.U32 R4, R97, 0x2, RZ ;  /* 0x0000000261047824 */ /* 0x000fe200078e00ff */
[----:B------:R-:W-:Y:S01]  /*5c10*/  UMOV UR44, 0x400 ;  /* 0x00000400002c7882 */ /* 0x000fe20000000000 */
[----:B------:R-:W2:Y:S01]  /*5c20*/  LDC.64 R84, c[0x0][0x888] ;  /* 0x00022200ff547b82 */ /* 0x000ea20000000a00 */
[----:B------:R-:W-:Y:S01]  /*5c30*/  LOP3.LUT R5, R7, 0x180, RZ, 0xc0, !PT ;  /* 0x0000018007057812 */ /* 0x000fe200078ec0ff */
[----:B------:R-:W-:Y:S01]  /*5c40*/  IMAD.U32 R37, R97, 0x10000, RZ ;  /* 0x0001000061257824 */ /* 0x000fe200078e00ff */
[----:B------:R-:W-:Y:S01]  /*5c50*/  LOP3.LUT R88, R88, 0xc00, RZ, 0xc0, !PT ;  /* 0x00000c0058587812 */ /* 0x000fe200078ec0ff */
[----:B------:R-:W-:Y:S01]  /*5c60*/  IMAD.MOV.U32 R96, RZ, RZ, RZ ;  /* 0x000000ffff607224 */ /* 0x000fe200078e00ff */
[----:B------:R-:W-:Y:S01]  /*5c70*/  LOP3.LUT R4, R5, 0x20, R4, 0xf8, !PT ;  /* 0x0000002005047812 */ /* 0x000fe200078ef804 */
[----:B------:R-:W-:Y:S01]  /*5c80*/  IMAD.SHL.U32 R5, R97, 0x8, RZ ;  /* 0x0000000861057824 */ /* 0x000fe200078e00ff */
[----:B------:R-:W-:Y:S01]  /*5c90*/  LOP3.LUT R88, R88, 0x40, R7, 0xf8, !PT ;  /* 0x0000004058587812 */ /* 0x000fe200078ef807 */
[----:B------:R-:W3:Y:S01]  /*5ca0*/  LDC.64 R86, c[0x0][0x890] ;  /* 0x00022400ff567b82 */ /* 0x000ee20000000a00 */
[----:B------:R-:W-:Y:S01]  /*5cb0*/  LOP3.LUT R37, R37, 0x600000, RZ, 0xc0, !PT ;  /* 0x0060000025257812 */ /* 0x000fe200078ec0ff */
[----:B------:R-:W-:Y:S01]  /*5cc0*/  IMAD.MOV.U32 R91, RZ, RZ, RZ ;  /* 0x000000ffff5b7224 */ /* 0x000fe200078e00ff */
[----:B------:R-:W-:-:S02]  /*5cd0*/  LOP3.LUT R5, R4, 0x30, R5, 0x78, !PT ;  /* 0x0000003004057812 */ /* 0x000fc400078e7805 */
[----:B------:R-:W-:Y:S02]  /*5ce0*/  CS2R R94, SRZ ;  /* 0x00000000005e7805 */ /* 0x000fe4000001ff00 */
[----:B------:R-:W-:Y:S01]  /*5cf0*/  LOP3.LUT R88, R88, 0x200, R7, 0xf8, !PT ;  /* 0x0000020058587812 */ /* 0x000fe200078ef807 */
[----:B------:R-:W-:Y:S01]  /*5d00*/  IMAD.MOV.U32 R93, RZ, RZ, RZ ;  /* 0x000000ffff5d7224 */ /* 0x000fe200078e00ff */
[----:B------:R-:W-:Y:S01]  /*5d10*/  LOP3.LUT R97, R97, 0x2, RZ, 0xc0, !PT ;  /* 0x0000000261617812 */ /* 0x000fe200078ec0ff */
[----:B-1----:R-:W-:Y:S01]  /*5d20*/  ULEA UR44, UR4, UR44, 0x18 ;  /* 0x0000002c042c7291 */ /* 0x002fe2000f8ec0ff */
[----:B------:R-:W1:Y:S01]  /*5d30*/  LDC.64 R82, c[0x0][0x8b0] ;  /* 0x00022c00ff527b82 */ /* 0x000e620000000a00 */
[----:B------:R-:W-:Y:S01]  /*5d40*/  LOP3.LUT R88, R88, R5, RZ, 0xfc, !PT ;  /* 0x0000000558587212 */ /* 0x000fe200078efcff */
[----:B------:R-:W4:Y:S01]  /*5d50*/  LDCU UR57, c[0x0][0x370] ;  /* 0x00006e00ff3977ac */ /* 0x000f220008000800 */
[----:B------:R-:W-:Y:S01]  /*5d60*/  IADD3 R92, PT, PT, -R97, RZ, RZ ;  /* 0x000000ff615c7210 */ /* 0x000fe20007ffe1ff */
[----:B------:R-:W-:-:S04]  /*5d70*/  UIADD3 UR4, UPT, UPT, UR44, 0x4400, URZ ;  /* 0x000044002c047890 */ /* 0x000fc8000fffe0ff */
[----:B------:R-:W4:Y:S01]  /*5d80*/  LDS R0, [UR44+0x240] ;  /* 0x0002402cff007984 */ /* 0x000f220008000800 */
[----:B------:R-:W1:Y:S01]  /*5d90*/  LDC.64 R80, c[0x0][0x8a8] ;  /* 0x00022a00ff507b82 */ /* 0x000e620000000a00 */
[----:B------:R-:W1:Y:S01]  /*5da0*/  LDCU.64 UR60, c[0x0][0x348] ;  /* 0x00006900ff3c77ac */ /* 0x000e620008000a00 */
[----:B------:R-:W-:Y:S01]  /*5db0*/  IMAD.U32 R98, RZ, RZ, UR4 ;  /* 0x00000004ff627e24 */ /* 0x000fe2000f8e00ff */
[----:B------:R-:W1:Y:S01]  /*5dc0*/  LDCU UR43, c[0x0][0xb0c] ;  /* 0x00016180ff2b77ac */ /* 0x000e620008000800 */
[----:B------:R-:W1:Y:S01]  /*5dd0*/  LDCU UR39, c[0x0][0xb30] ;  /* 0x00016600ff2777ac */ /* 0x000e620008000800 */
[----:B------:R-:W1:Y:S01]  /*5de0*/  LDCU.64 UR46, c[0x0][0x888] ;  /* 0x00011100ff2e77ac */ /* 0x000e620008000a00 */
[----:B------:R-:W1:Y:S01]  /*5df0*/  LDCU.64 UR40, c[0x0][0xb28] ;  /* 0x00016500ff2877ac */ /* 0x000e620008000a00 */
[----:B------:R-:W1:Y:S01]  /*5e00*/  LDCU.128 UR52, c[0x0][0xb10] ;  /* 0x00016200ff3477ac */ /* 0x000e620008000c00 */
[----:B------:R-:W1:Y:S01]  /*5e10*/  LDCU UR56, c[0x0][0x374] ;  /* 0x00006e80ff3877ac */ /* 0x000e620008000800 */
[----:B------:R-:W-:Y:S01]  /*5e20*/  UIADD3 UR63, UPT, UPT, UR44, 0x400, URZ ;  /* 0x000004002c3f7890 */ /* 0x000fe2000fffe0ff */
[----:B--234-:R-:W-:-:S11]  /*5e30*/  IMAD.IADD R37, R0, 0x1, R37 ;  /* 0x0000000100257824 */ /* 0x01cfd600078e0225 */
.L_x_148:
[C---:B------:R-:W-:Y:S02]  /*5e40*/  LEA R3, R91.reuse, UR44, 0x3 ;  /* 0x0000002c5b037c11 */ /* 0x040fe4000f8e18ff */
[----:B------:R-:W-:Y:S02]  /*5e50*/  SHF.L.U32 R0, R94, 0x1f, RZ ;  /* 0x0000001f5e007819 */ /* 0x000fe400000006ff */
[----:B------:R-:W-:Y:S02]  /*5e60*/  LEA R5, R91, UR44, 0x4 ;  /* 0x0000002c5b057c11 */ /* 0x000fe4000f8e20ff */
[----:B------:R-:W2:Y:S02]  /*5e70*/  SYNCS.PHASECHK.TRANS64.TRYWAIT P0, [R3+URZ+0x190], R0 ;  /* 0x00019000030075a7 */ /* 0x000ea400080011ff */
[----:B-12---:R-:W-:Y:S05]  /*5e80*/  @!P0 BRA `(.L_x_107) ;  /* 0x0000005000e88947 */ /* 0x006fea0003800000 */
.L_x_224:
[----:B------:R-:W3:Y:S01]  /*5e90*/  LDS.128 R4, [R5+0x220] ;  /* 0x0002200005047984 */ /* 0x000ee20000000c00 */
[----:B------:R-:W-:Y:S01]  /*5ea0*/  UISETP.GE.AND UP0, UPT, UR42, 0x1, UPT ;  /* 0x000000012a00788c */ /* 0x000fe2000bf06270 */
[----:B------:R-:W-:Y:S01]  /*5eb0*/  @!PT LDS RZ, [RZ] ;  /* 0x00000000fffff984 */ /* 0x000fe20000000800 */
[----:B------:R-:W-:Y:S01]  /*5ec0*/  @!PT LDS RZ, [RZ] ;  /* 0x00000000fffff984 */ /* 0x000fe20000000800 */
[----:B------:R-:W-:Y:S01]  /*5ed0*/  @!PT LDS RZ, [RZ] ;  /* 0x00000000fffff984 */ /* 0x000fe20000000800 */
[----:B------:R-:W-:Y:S01]  /*5ee0*/  @!PT LDS RZ, [RZ] ;  /* 0x00000000fffff984 */ /* 0x000fe20000000800 */
[----:B------:R4:W-:Y:S06]  /*5ef0*/  MEMBAR.ALL.CTA ;  /* 0x0000000000007992 */ /* 0x0009ec0000008000 */
[----:B----4-:R-:W4:Y:S01]  /*5f00*/  FENCE.VIEW.ASYNC.S ;  /* 0x00000000000073c6 */ /* 0x010f220000000000 */
[----:B---3--:R-:W-:Y:S11]  /*5f10*/  LOP3.LUT P0, RZ, R6, 0x1, RZ, 0xc0, !PT ;  /* 0x0000000106ff7812 */ /* 0x008ff6000780c0ff */
[----:B------:R-:W-:Y:S02]  /*5f20*/  @!UPT UIADD3 URZ, UPT, UPT, URZ, URZ, URZ ;  /* 0x000000fffffff290 */ /* 0x000fe4000fffe0ff */
[----:B----4-:R-:W-:Y:S01]  /*5f30*/  VOTEU.ANY UP1, P0 ;  /* 0x0000000000ff7886 */ /* 0x010fe20000020100 */
[----:B------:R-:W-:Y:S01]  /*5f40*/  PLOP3.LUT P0, PT, PT, PT, UP1, 0x80, 0x8 ;  /* 0x000000000008781c */ /* 0x000fe20003f0f018 */
[----:B------:R-:W-:Y:S11]  /*5f50*/  UP2UR UR45, UPR, URZ, 0x2 ;  /* 0x00000002ff2d7883 */ /* 0x000ff60008000000 */
[----:B------:R-:W-:Y:S01]  /*5f60*/  @!UPT UIADD3 URZ, UPT, UPT, URZ, URZ, URZ ;  /* 0x000000fffffff290 */ /* 0x000fe2000fffe0ff */
[----:B--2---:R-:W-:Y:S02]  /*5f70*/  @P0 SHF.R.U32.HI R0, RZ, 0x10, R5 ;  /* 0x00000010ff000819 */ /* 0x004fe40000011605 */
        /* <DEDUP_REMOVED lines=12> */
[----:B------:R-:W3:Y:S01]  /*6040*/  LDCU UR12, c[0x0][0xb20] ;  /* 0x00016400ff0c77ac */ /* 0x000ee20008000800 */
[----:B-1----:R-:W-:Y:S02]  /*6050*/  UIMAD.WIDE.U32 UR4, UR56, UR55, URZ ;  /* 0x00000037380472a5 */ /* 0x002fe4000f8e00ff */
[----:B------:R-:W-:Y:S02]  /*6060*/  UIMAD.WIDE.U32 UR6, UR57, UR52, URZ ;  /* 0x00000034390672a5 */ /* 0x000fe4000f8e00ff */
[----:B------:R-:W-:Y:S02]  /*6070*/  UISETP.NE.AND UP0, UPT, UR54, 0x1, UPT ;  /* 0x000000013600788c */ /* 0x000fe4000bf05270 */
[----:B------:R-:W-:Y:S02]  /*6080*/  UIMAD.WIDE.U32 UR8, UR37, UR55, URZ ;  /* 0x00000037250872a5 */ /* 0x000fe4000f8e00ff */
[----:B------:R-:W-:Y:S02]  /*6090*/  UIMAD.WIDE.U32 UR10, UR38, UR52, URZ ;  /* 0x00000034260a72a5 */ /* 0x000fe4000f8e00ff */
[----:B------:R-:W-:Y:S02]  /*60a0*/  UISETP.NE.AND UP1, UPT, UR43, 0x1, UPT ;  /* 0x000000012b00788c */ /* 0x000fe4000bf25270 */
[----:B------:R-:W-:Y:S01]  /*60b0*/  UISETP.NE.AND UP2, UPT, UR42, 0x1, UPT ;  /* 0x000000012a00788c */ /* 0x000fe2000bf45270 */
[----:B------:R-:W-:Y:S02]  /*60c0*/  UMOV UR4, UR5 ;  /* 0x0000000500047c82 */ /* 0x000fe40008000000 */
[----:B---3--:R-:W-:Y:S03]  /*60d0*/  USHF.R.U32.HI UR5, URZ, UR12, UR4 ;  /* 0x0000000cff057299 */ /* 0x008fe60008011604 */
[----:B------:R-:W-:Y:S02]  /*60e0*/  UMOV UR4, UR7 ;  /* 0x0000000700047c82 */ /* 0x000fe40008000000 */
[----:B------:R-:W-:Y:S02]  /*60f0*/  USHF.R.U32.HI UR7, URZ, UR53, UR4 ;  /* 0x00000035ff077299 */ /* 0x000fe40008011604 */
[----:B------:R-:W-:Y:S02]  /*6100*/  USEL UR4, UR56, UR5, !UP0 ;  /* 0x0000000538047287 */ /* 0x000fe4000c000000 */
[----:B------:R-:W-:Y:S01]  /*6110*/  USEL UR7, UR57, UR7, !UP1 ;  /* 0x0000000739077287 */ /* 0x000fe2000c800000 */
[----:B------:R-:W-:Y:S01]  /*6120*/  UMOV UR5, UR9 ;  /* 0x0000000900057c82 */ /* 0x000fe20008000000 */
[----:B------:R-:W-:Y:S02]  /*6130*/  UIMAD.WIDE.U32 UR8, UR4, UR40, URZ ;  /* 0x00000028040872a5 */ /* 0x000fe4000f8e00ff */
[----:B------:R-:W-:Y:S03]  /*6140*/  USHF.R.U32.HI UR6, URZ, UR12, UR5 ;  /* 0x0000000cff067299 */ /* 0x000fe60008011605 */
[----:B------:R-:W-:Y:S01]  /*6150*/  UMOV UR5, UR11 ;  /* 0x0000000b00057c82 */ /* 0x000fe20008000000 */
[----:B------:R-:W-:Y:S02]  /*6160*/  UIMAD.WIDE.U32 UR10, UR7, UR40, URZ ;  /* 0x00000028070a72a5 */ /* 0x000fe4000f8e00ff */
[----:B------:R-:W-:Y:S02]  /*6170*/  USHF.R.U32.HI UR12, URZ, UR53, UR5 ;  /* 0x00000035ff0c7299 */ /* 0x000fe40008011605 */
[----:B------:R-:W-:Y:S01]  /*6180*/  USEL UR6, UR37, UR6, !UP0 ;  /* 0x0000000625067287 */ /* 0x000fe2000c000000 */
[----:B------:R-:W-:Y:S02]  /*6190*/  UMOV UR5, UR9 ;  /* 0x0000000900057c82 */ /* 0x000fe40008000000 */
[----:B------:R-:W-:Y:S01]  /*61a0*/  UMOV UR10, UR11 ;  /* 0x0000000b000a7c82 */ /* 0x000fe20008000000 */
[----:B------:R-:W-:Y:S02]  /*61b0*/  @UP2 USHF.R.U32.HI UR4, URZ, UR41, UR5 ;  /* 0x00000029ff042299 */ /* 0x000fe40008011605 */
[----:B------:R-:W-:Y:S02]  /*61c0*/  @UP2 USHF.R.U32.HI UR7, URZ, UR41, UR10 ;  /* 0x00000029ff072299 */ /* 0x000fe4000801160a */
[----:B------:R-:W-:Y:S02]  /*61d0*/  UIMAD UR4, UR42, UR4, URZ ;  /* 0x000000042a0472a4 */ /* 0x000fe4000f8e02ff */
        /* <DEDUP_REMOVED lines=8> */
[----:B------:R-:W-:Y:S02]  /*6260*/  USEL UR11, UR6, UR4, !UP2 ;  /* 0x00000004060b7287 */ /* 0x000fe4000d000000 */
[----:B------:R-:W-:Y:S02]  /*6270*/  UIADD3 UR8, UPT, UPT, -UR5, URZ, URZ ;  /* 0x000000ff05087290 */ /* 0x000fe4000fffe1ff */
[----:B------:R-:W-:Y:S01]  /*6280*/  UIADD3 UR10, UPT, UPT, -UR11, URZ, URZ ;  /* 0x000000ff0b0a7290 */ /* 0x000fe2000fffe1ff */
[----:B------:R-:W-:Y:S01]  /*6290*/  @!UP0 UMOV UR4, UR9 ;  /* 0x0000000900048c82 */ /* 0x000fe20008000000 */
[----:B------:R-:W-:Y:S02]  /*62a0*/  UIADD3 UR9, UPT, UPT, -UR6, URZ, URZ ;  /* 0x000000ff06097290 */ /* 0x000fe4000fffe1ff */
[----:B------:R-:W-:Y:S02]  /*62b0*/  @!UP0 USHF.R.U32.HI UR4, URZ, UR41, UR4 ;  /* 0x00000029ff048299 */ /* 0x000fe40008011604 */
[----:B------:R-:W-:Y:S02]  /*62c0*/  UIMAD UR10, UR42, UR10, UR6 ;  /* 0x0000000a2a0a72a4 */ /* 0x000fe4000f8e0206 */
[----:B------:R-:W-:Y:S04]  /*62d0*/  @!UP0 USEL UR4, UR5, UR4, !UP2 ;  /* 0x0000000405048287 */ /* 0x000fe8000d000000 */
[----:B------:R-:W-:Y:S02]  /*62e0*/  @!UP0 UIMAD UR10, UR7, UR10, UR4 ;  /* 0x0000000a070a82a4 */ /* 0x000fe4000f8e0204 */
[----:B------:R-:W-:Y:S02]  /*62f0*/  @!UP0 UIADD3 UR11, UPT, UPT, UR11, -UR4, URZ ;  /* 0x800000040b0b8290 */ /* 0x000fe4000fffe0ff */
[----:B------:R-:W-:Y:S02]  /*6300*/  UIMAD UR7, UR43, UR8, UR38 ;  /* 0x000000082b0772a4 */ /* 0x000fe4000f8e0226 */
[----:B------:R-:W-:Y:S02]  /*6310*/  @!UP0 UIMAD UR6, UR11, UR42, UR5 ;  /* 0x0000002a0b0682a4 */ /* 0x000fe4000f8e0205 */
[----:B------:R-:W-:Y:S01]  /*6320*/  UIMAD UR4, UR54, UR9, UR37 ;  /* 0x00000009360472a4 */ /* 0x000fe2000f8e0225 */
[----:B------:R-:W-:Y:S02]  /*6330*/  @!UP0 UMOV UR5, UR10 ;  /* 0x0000000a00058c82 */ /* 0x000fe40008000000 */
[----:B------:R-:W-:Y:S02]  /*6340*/  UIMAD UR38, UR5, UR43, UR7 ;  /* 0x0000002b052672a4 */ /* 0x000fe4000f8e0207 */
[----:B------:R-:W-:Y:S11]  /*6350*/  UIMAD UR37, UR6, UR54, UR4 ;  /* 0x00000036062572a4 */ /* 0x000ff6000f8e0204 */
[----:B------:R-:W-:Y:S01]  /*6360*/  @!UPT UIADD3 URZ, UPT, UPT, URZ, URZ, URZ ;  /* 0x000000fffffff290 */ /* 0x000fe2000fffe0ff */
.L_x_108:
[----:B-1----:R-:W-:Y:S01]  /*6370*/  UISETP.NE.AND UP0, UPT, UR39, 0x1, UPT ;  /* 0x000000012700788c */ /* 0x002fe2000bf05270 */
[----:B------:R-:W-:Y:S01]  /*6380*/  IADD3 R91, PT, PT, R91, 0x1, RZ ;  /* 0x000000015b5b7810 */ /* 0x000fe20007ffe0ff */
[----:B------:R-:W-:Y:S02]  /*6390*/  USHF.L.U32 UR50, UR16, 0x6, URZ ;  /* 0x0000000610327899 */ /* 0x000fe400080006ff */
[----:B------:R-:W-:Y:S07]  /*63a0*/  USHF.L.U32 UR49, UR20, 0x8, URZ ;  /* 0x0000000814317899 */ /* 0x000fee00080006ff */
[----:B------:R-:W1:Y:S01]  /*63b0*/  @!UP0 LDCU.128 UR12, c[0x0][0xb10] ;  /* 0x00016200ff0c87ac */ /* 0x000e620008000c00 */
[----:B------:R-:W3:Y:S01]  /*63c0*/  @!UP0 LDCU UR5, c[0x0][0xb0c] ;  /* 0x00016180ff0587ac */ /* 0x000ee20008000800 */
[----:B------:R-:W4:Y:S01]  /*63d0*/  @!UP0 LDCU UR10, c[0x0][0xb20] ;  /* 0x00016400ff0a87ac */ /* 0x000f220008000800 */
[----:B-1----:R-:W-:Y:S02]  /*63e0*/  UIMAD.WIDE.U32 UR8, UR38, UR12, URZ ;  /* 0x0000000c260872a5 */ /* 0x002fe4000f8e00ff */
[----:B------:R-:W-:Y:S02]  /*63f0*/  UIMAD.WIDE.U32 UR6, UR37, UR15, URZ ;  /* 0x0000000f250672a5 */ /* 0x000fe4000f8e00ff */
[----:B------:R-:W-:Y:S03]  /*6400*/  @!UP0 UISETP.NE.AND UP1, UPT, UR14, 0x1, UPT ;  /* 0x000000010e00888c */ /* 0x000fe6000bf25270 */
[----:B------:R-:W-:Y:S01]  /*6410*/  @!UP0 UMOV UR4, UR9 ;  /* 0x0000000900048c82 */ /* 0x000fe20008000000 */
[----:B---3--:R-:W-:Y:S02]  /*6420*/  @!UP0 UISETP.NE.AND UP2, UPT, UR5, 0x1, UPT ;  /* 0x000000010500888c */ /* 0x008fe4000bf45270 */
[----:B------:R-:W-:Y:S01]  /*6430*/  @!UP0 USHF.R.U32.HI UR4, URZ, UR13, UR4 ;  /* 0x0000000dff048299 */ /* 0x000fe20008011604 */
[----:B------:R-:W-:Y:S02]  /*6440*/  @!UP0 UMOV UR6, UR7 ;  /* 0x0000000700068c82 */ /* 0x000fe40008000000 */
[----:B----4-:R-:W-:Y:S02]  /*6450*/  @!UP0 USHF.R.U32.HI UR6, URZ, UR10, UR6 ;  /* 0x0000000aff068299 */ /* 0x010fe40008011606 */
[----:B------:R-:W-:Y:S02]  /*6460*/  @!UP0 USEL UR7, UR38, UR4, !UP2 ;  /* 0x0000000426078287 */ /* 0x000fe4000d000000 */
[----:B------:R-:W-:Y:S04]  /*6470*/  @!UP0 USEL UR6, UR37, UR6, !UP1 ;  /* 0x0000000625068287 */ /* 0x000fe8000c800000 */
[----:B------:R-:W-:Y:S02]  /*6480*/  @!UP0 UIADD3 UR4, UPT, UPT, -UR7, UR6, URZ ;  /* 0x0000000607048290 */ /* 0x000fe4000fffe1ff */
[----:B------:R-:W-:Y:S02]  /*6490*/  @!UP0 UIADD3 UR6, UPT, UPT, UR7, -UR6, URZ ;  /* 0x8000000607068290 */ /* 0x000fe4000fffe0ff */
[----:B------:R-:W-:Y:S02]  /*64a0*/  @!UP0 UIMAD UR38, UR4, UR5, UR38 ;  /* 0x00000005042682a4 */ /* 0x000fe4000f8e0226 */
[----:B------:R-:W-:Y:S02]  /*64b0*/  @!UP0 UIMAD UR37, UR6, UR14, UR37 ;  /* 0x0000000e062582a4 */ /* 0x000fe4000f8e0225 */
[----:B------:R-:W-:Y:S09]  /*64c0*/  ULOP3.LUT UP0, URZ, UR63, 0x1b0, URZ, 0xc0, !UPT ;  /* 0x000001b03fff7892 */ /* 0x000ff2000f80c0ff */
[----:B------:R-:W-:Y:S05]  /*64d0*/  BRA.U !UP0, `(.L_x_109) ;  /* 0x0000000108407547 */ /* 0x000fea000b800000 */
[----:B------:R-:W1:Y:S01]  /*64e0*/  LDCU.64 UR8, c[0x4][0x88] ;  /* 0x01001100ff0877ac */ /* 0x000e620008000a00 */
[----:B------:R-:W-:Y:S01]  /*64f0*/  MOV R3, 0x0 ;  /* 0x0000000000037802 */ /* 0x000fe20000000f00 */
[----:B------:R-:W-:Y:S02]  /*6500*/  HFMA2 R12, -RZ, RZ, 0, 5.9604644775390625e-08 ;  /* 0x00000001ff0c7431 */ /* 0x000fe400000001ff */
[----:B------:R-:W-:Y:S02]  /*6510*/  IMAD.MOV.U32 R8, RZ, RZ, 0x70 ;  /* 0x00000070ff087424 */ /* 0x000fe400078e00ff */
[----:B------:R-:W-:Y:S01]  /*6520*/  IMAD.MOV.U32 R13, RZ, RZ, RZ ;  /* 0x000000ffff0d7224 */ /* 0x000fe200078e00ff */
[----:B------:R-:W3:Y:S01]  /*6530*/  LDCU.64 UR6, c[0x4][0x90] ;  /* 0x01001200ff0677ac */ /* 0x000ee20008000a00 */
[----:B------:R-:W4:Y:S01]  /*6540*/  LDC.64 R2, c[0x4][R3] ;  /* 0x0100000003027b82 */ /* 0x000f220000000a00 */
[----:B------:R-:W2:Y:S01]  /*6550*/  LDCU.64 UR4, c[0x4][0x8] ;  /* 0x01000100ff0477ac */ /* 0x000ea20008000a00 */
[----:B-1----:R-:W-:Y:S01]  /*6560*/  MOV R5, UR9 ;  /* 0x0000000900057c02 */ /* 0x002fe20008000f00 */
[----:B------:R-:W-:Y:S01]  /*6570*/  IMAD.U32 R4, RZ, RZ, UR8 ;  /* 0x00000008ff047e24 */ /* 0x000fe2000f8e00ff */
[----:B---3--:R-:W-:Y:S01]  /*6580*/  MOV R7, UR7 ;  /* 0x0000000700077c02 */ /* 0x008fe20008000f00 */
[----:B------:R-:W-:Y:S01]  /*6590*/  IMAD.U32 R6, RZ, RZ, UR6 ;  /* 0x00000006ff067e24 */ /* 0x000fe2000f8e00ff */
[----:B--2---:R-:W-:Y:S01]  /*65a0*/  MOV R11, UR5 ;  /* 0x00000005000b7c02 */ /* 0x004fe20008000f00 */
[----:B------:R-:W-:Y:S02]  /*65b0*/  IMAD.U32 R10, RZ, RZ, UR4 ;  /* 0x00000004ff0a7e24 */ /* 0x000fe4000f8e00ff */
[----:B------:R-:W-:Y:S07]  /*65c0*/  LEPC R20, `(.L_x_109) ;  /* 0x000000001014794e */ /* 0x000fee0000000000 */
[----:B----45:R-:W-:Y:S05]  /*65d0*/  CALL.ABS.NOINC R2 ;  /* 0x0000000002007343 */ /* 0x030fea0003c00000 */
.L_x_109:
[----:B------:R-:W-:Y:S01]  /*65e0*/  LOP3.LUT P0, RZ, R98, 0x1b0, RZ, 0xc0, !PT ;  /* 0x000001b062ff7812 */ /* 0x000fe2000780c0ff */
[----:B------:R-:W-:Y:S11]  /*65f0*/  BSSY.RECONVERGENT B6, `(.L_x_110) ;  /* 0x0000013000067945 */ /* 0x000ff60003800200 */
[----:B------:R-:W-:Y:S01]  /*6600*/  @!UPT UIADD3 URZ, UPT, UPT, URZ, URZ, URZ ;  /* 0x000000fffffff290 */ /* 0x000fe2000fffe0ff */
[----:B------:R-:W-:Y:S05]  /*6610*/  @!P0 BRA `(.L_x_111) ;  /* 0x0000000000408947 */ /* 0x000fea0003800000 */
        /* <DEDUP_REMOVED lines=16> */
.L_x_111:
[----:B------:R-:W-:Y:S05]  /*6720*/  BSYNC.RECONVERGENT B6 ;  /* 0x0000000000067941 */ /* 0x000fea0003800200 */
.L_x_110:
[----:B------:R-:W-:Y:S02]  /*6730*/  ISETP.NE.U32.AND P0, PT, RZ, UR46, PT ;  /* 0x0000002eff007c0c */ /* 0x000fe4000bf05070 */
[C---:B------:R-:W-:Y:S02]  /*6740*/  ISETP.NE.U32.AND P4, PT, R86.reuse, RZ, PT ;  /* 0x000000ff5600720c */ /* 0x040fe40003f85070 */
[----:B------:R-:W-:Y:S02]  /*6750*/  ISETP.NE.U32.AND P1, PT, R86, RZ, PT ;  /* 0x000000ff5600720c */ /* 0x000fe40003f25070 */
[----:B------:R-:W-:Y:S02]  /*6760*/  ISETP.NE.AND.EX P0, PT, RZ, UR47, PT, P0 ;  /* 0x0000002fff007c0c */ /* 0x000fe4000bf05300 */
[C---:B------:R-:W-:Y:S02]  /*6770*/  ISETP.NE.AND.EX P4, PT, R87.reuse, RZ, PT, P4 ;  /* 0x000000ff5700720c */ /* 0x040fe40003f85340 */
[----:B------:R-:W-:Y:S02]  /*6780*/  ISETP.NE.AND.EX P1, PT, R87, RZ, P0, P1 ;  /* 0x000000ff5700720c */ /* 0x000fe40000725310 */
[----:B------:R-:W-:Y:S02]  /*6790*/  ISETP.NE.U32.AND P5, PT, R82, RZ, PT ;  /* 0x000000ff5200720c */ /* 0x000fe40003fa5070 */
[----:B------:R-:W-:Y:S02]  /*67a0*/  ISETP.NE.U32.AND P2, PT, RZ, UR46, PT ;  /* 0x0000002eff007c0c */ /* 0x000fe4000bf45070 */
[----:B------:R-:W-:Y:S02]  /*67b0*/  PLOP3.LUT P0, PT, PT, PT, PT, 0x8, 0x80 ;  /* 0x000000000080781c */ /* 0x000fe40003f0e170 */
[----:B------:R-:W-:Y:S02]  /*67c0*/  ISETP.NE.AND.EX P5, PT, R83, RZ, PT, P5 ;  /* 0x000000ff5300720c */ /* 0x000fe40003fa5350 */
[----:B------:R-:W-:Y:S03]  /*67d0*/  ISETP.NE.AND.EX P2, PT, RZ, UR47, PT, P2 ;  /* 0x0000002fff007c0c */ /* 0x000fe6000bf45320 */
[----:B------:R-:W-:Y:S01]  /*67e0*/  @!P1 PLOP3.LUT P0, PT, P4, PT, PT, 0x80, 0x8 ;  /* 0x000000000008981c */ /* 0x000fe2000270f070 */
[----:B------:R-:W-:Y:S01]  /*67f0*/  @!UPT UIADD3 URZ, UPT, UPT, URZ, URZ, URZ ;  /* 0x000000fffffff290 */ /* 0x000fe2000fffe0ff */
[----:B------:R-:W-:Y:S11]  /*6800*/  @!P4 BRA `(.L_x_112) ;  /* 0x000000000030c947 */ /* 0x000ff60003800000 */
[----:B------:R-:W-:Y:S01]  /*6810*/  ISETP.NE.U32.AND P3, PT, R84, RZ, PT ;  /* 0x000000ff5400720c */ /* 0x000fe20003f65070 */
[----:B------:R-:W1:Y:S01]  /*6820*/  LDCU.64 UR4, c[0x0][0x358] ;  /* 0x00006b00ff0477ac */ /* 0x000e620008000a00 */
[----:B------:R-:W-:Y:S02]  /*6830*/  IMAD.MOV.U32 R89, RZ, RZ, 0x1 ;  /* 0x00000001ff597424 */ /* 0x000fe400078e00ff */
[----:B------:R-:W-:Y:S11]  /*6840*/  ISETP.NE.AND.EX P3, PT, R85, RZ, PT, P3 ;  /* 0x000000ff5500720c */ /* 0x000ff60003f65330 */
[----:B------:R-:W-:Y:S02]  /*6850*/  @!UPT UIADD3 URZ, UPT, UPT, URZ, URZ, URZ ;  /* 0x000000fffffff290 */ /* 0x000fe4000fffe0ff */
[----:B------:R-:W3:Y:S01]  /*6860*/  @P3 LDC.64 R2, c[0x0][0x888] ;  /* 0x00022200ff023b82 */ /* 0x000ee20000000a00 */
[----:B--2---:R-:W-:Y:S04]  /*6870*/  @P3 IMAD R0, R86, UR36, RZ ;  /* 0x0000002456003c24 */ /* 0x004fe8000f8e02ff */
[----:B---3--:R-:W-:Y:S04]  /*6880*/  @P3 IMAD.WIDE R2, R0, 0x4, R2 ;  /* 0x0000000400023825 */ /* 0x008fe800078e0202 */
[----:B------:R-:W-:Y:S01]  /*6890*/  HFMA2 R0, -RZ, RZ, 0, 5.9604644775390625e-08 ;  /* 0x00000001ff007431 */ /* 0x000fe200000001ff */
[----:B-1---5:R1:W5:Y:S04]  /*68a0*/  @P3 LDG.E R41, desc[UR4][R2.64] ;  /* 0x0000000402293981 */ /* 0x022368000c1e1900 */
[----:B------:R-:W-:Y:S01]  /*68b0*/  @!P3 PRMT R89, R0, 0x7610, R89 ;  /* 0x000076100059b816 */ /* 0x000fe20000000059 */
[----:B-1----:R-:W3:Y:S06]  /*68c0*/  @!P3 LDC R41, c[0x0][0x880] ;  /* 0x00022000ff29bb82 */ /* 0x002eec0000000800 */
.L_x_112:
[----:B------:R-:W-:Y:S05]  /*68d0*/  @!P5 BRA `(.L_x_113) ;  /* 0x000000000024d947 */ /* 0x000fea0003800000 */
[----:B------:R-:W-:Y:S01]  /*68e0*/  ISETP.NE.U32.AND P3, PT, R80, RZ, PT ;  /* 0x000000ff5000720c */ /* 0x000fe20003f65070 */
[----:B------:R-:W1:Y:S03]  /*68f0*/  LDCU.64 UR4, c[0x0][0x358] ;  /* 0x00006b00ff0477ac */ /* 0x000e660008000a00 */
[----:B------:R-:W-:Y:S11]  /*6900*/  ISETP.NE.AND.EX P3, PT, R81, RZ, PT, P3 ;  /* 0x000000ff5100720c */ /* 0x000ff60003f65330 */
[----:B------:R-:W-:Y:S02]  /*6910*/  @!UPT UIADD3 URZ, UPT, UPT, URZ, URZ, URZ ;  /* 0x000000fffffff290 */ /* 0x000fe4000fffe0ff */
[----:B------:R-:W4:Y:S01]  /*6920*/  @P3 LDC.64 R2, c[0x0][0x8a8] ;  /* 0x00022a00ff023b82 */ /* 0x000f220000000a00 */
[----:B--2---:R-:W-:Y:S04]  /*6930*/  @P3 IMAD R0, R82, UR36, RZ ;  /* 0x0000002452003c24 */ /* 0x004fe8000f8e02ff */
[----:B----4-:R-:W-:Y:S05]  /*6940*/  @P3 IMAD.WIDE R2, R0, 0x4, R2 ;  /* 0x0000000400023825 */ /* 0x010fea00078e0202 */
[----:B-1---5:R1:W5:Y:S02]  /*6950*/  @P3 LDG.E R38, desc[UR4][R2.64] ;  /* 0x0000000402263981 */ /* 0x022364000c1e1900 */
[----:B-1----:R-:W4:Y:S02]  /*6960*/  @!P3 LDC R38, c[0x0][0x8a0] ;  /* 0x00022800ff26bb82 */ /* 0x002f240000000800 */
.L_x_113:
[----:B---3-5:R-:W-:Y:S01]  /*6970*/  FSETP.NEU.AND P3, PT, R41, RZ, PT ;  /* 0x000000ff2900720b */ /* 0x028fe20003f6d000 */
[----:B------:R-:W-:Y:S01]  /*6980*/  BSSY B1, `(.L_x_114) ;  /* 0x0000041000017945 */ /* 0x000fe20003800000 */
[----:B------:R-:W-:Y:S01]  /*6990*/  SEL R6, RZ, 0xffffffff, P2 ;  /* 0xffffffffff067807 */ /* 0x000fe20001000000 */
[----:B------:R-:W-:Y:S01]  /*69a0*/  IMAD.MOV.U32 R101, RZ, RZ, 0x1 ;  /* 0x00000001ff657424 */ /* 0x000fe200078e00ff */
[----:B------:R-:W-:Y:S02]  /*69b0*/  LOP3.LUT P2, RZ, R89, 0xff, RZ, 0xc0, !PT ;  /* 0x000000ff59ff7812 */ /* 0x000fe4000784c0ff */
[----:B------:R-:W-:Y:S02]  /*69c0*/  CS2R R78, SRZ ;  /* 0x00000000004e7805 */ /* 0x000fe4000001ff00 */
[----:B------:R-:W-:Y:S02]  /*69d0*/  @!P1 SEL R3, RZ, 0xffffffff, P3 ;  /* 0xffffffffff039807 */ /* 0x000fe40001800000 */
[----:B------:R-:W-:Y:S02]  /*69e0*/  CS2R R76, SRZ ;  /* 0x00000000004c7805 */ /* 0x000fe4000001ff00 */
[----:B------:R-:W-:Y:S02]  /*69f0*/  LEA R2, R95, UR44, 0x3 ;  /* 0x0000002c5f027c11 */ /* 0x000fe4000f8e18ff */
[----:B------:R-:W-:Y:S02]  /*6a00*/  CS2R R74, SRZ ;  /* 0x00000000004a7805 */ /* 0x000fe4000001ff00 */
[----:B------:R-:W-:Y:S02]  /*6a10*/  @P0 SEL R3, R6, R3, !P2 ;  /* 0x0000000306030207 */ /* 0x000fe40005000000 */
[----:B------:R-:W-:Y:S02]  /*6a20*/  CS2R R72, SRZ ;  /* 0x0000000000487805 */ /* 0x000fe4000001ff00 */
[----:B------:R-:W-:Y:S02]  /*6a30*/  LEA R71, R36, UR44, 0x3 ;  /* 0x0000002c24477c11 */ /* 0x000fe4000f8e18ff */
[----:B------:R-:W-:Y:S02]  /*6a40*/  @!P1 LOP3.LUT R3, R3, 0x1, RZ, 0xc0, !PT ;  /* 0x0000000103039812 */ /* 0x000fe400078ec0ff */
[----:B------:R-:W-:Y:S02]  /*6a50*/  SHF.L.U32 R4, R96, 0x1f, RZ ;  /* 0x0000001f60047819 */ /* 0x000fe400000006ff */
[----:B------:R-:W-:Y:S02]  /*6a60*/  ISETP.NE.U32.OR P6, PT, R3, 0x1, P1 ;  /* 0x000000010300780c */ /* 0x000fe40000fc5470 */
[----:B------:R-:W-:Y:S02]  /*6a70*/  LEA.HI R39, R36, R36, RZ, 0x1 ;  /* 0x0000002424277211 */ /* 0x000fe400078f08ff */
[----:B------:R-:W-:Y:S02]  /*6a80*/  SEL R3, RZ, 0xffffffff, P3 ;  /* 0xffffffffff037807 */ /* 0x000fe40001800000 */
[----:B------:R-:W-:Y:S01]  /*6a90*/  P2R R103, PR, RZ, 0x40 ;  /* 0x00000040ff677803 */ /* 0x000fe20000000000 */
[C---:B--2---:R-:W-:Y:S01]  /*6aa0*/  IMAD.SHL.U32 R0, R39.reuse, 0x80, RZ ;  /* 0x0000008027007824 */ /* 0x044fe200078e00ff */
[----:B------:R-:W-:Y:S02]  /*6ab0*/  @P4 SEL R3, R6, R3, !P2 ;  /* 0x0000000306034207 */ /* 0x000fe40005000000 */
[----:B------:R-:W-:Y:S02]  /*6ac0*/  LOP3.LUT R39, R39, 0xffe, RZ, 0xc0, !PT ;  /* 0x00000ffe27277812 */ /* 0x000fe400078ec0ff */
[----:B------:R-:W-:Y:S02]  /*6ad0*/  LOP3.LUT R0, R0, 0xffffff00, RZ, 0xc0, !PT ;  /* 0xffffff0000007812 */ /* 0x000fe400078ec0ff */
[----:B------:R-:W-:Y:S01]  /*6ae0*/  @P6 SHF.L.U32 R5, R93, 0x1f, RZ ;  /* 0x0000001f5d056819 */ /* 0x000fe200000006ff */
[----:B------:R-:W-:Y:S01]  /*6af0*/  IMAD.IADD R39, R36, 0x1, -R39 ;  /* 0x0000000124277824 */ /* 0x000fe200078e0a27 */
[----:B------:R-:W-:Y:S01]  /*6b00*/  LOP3.LUT R3, R3, 0x1, RZ, 0xc0, !PT ;  /* 0x0000000103037812 */ /* 0x000fe200078ec0ff */
[----:B------:R-:W-:Y:S01]  /*6b10*/  IMAD.IADD R0, R37, 0x1, R0 ;  /* 0x0000000125007824 */ /* 0x000fe200078e0200 */
[----:B------:R-:W1:Y:S02]  /*6b20*/  @P6 SYNCS.PHASECHK.TRANS64.TRYWAIT P1, [R2+URZ+0x140], R5 ;  /* 0x00014005020065a7 */ /* 0x000e6400080211ff */
[----:B------:R-:W-:Y:S01]  /*6b30*/  ISETP.NE.U32.AND P5, PT, R3, 0x1, PT ;  /* 0x000000010300780c */ /* 0x000fe20003fa5070 */
[----:B------:R-:W-:Y:S03]  /*6b40*/  IMAD R39, R39, 0x100000, R0 ;  /* 0x0010000027277824 */ /* 0x000fe600078e0200 */
[----:B------:R-:W-:Y:S01]  /*6b50*/  P2R R102, PR, RZ, 0x20 ;  /* 0x00000020ff667803 */ /* 0x000fe20000000000 */
[----:B------:R2:W3:Y:S01]  /*6b60*/  SYNCS.PHASECHK.TRANS64.TRYWAIT P0, [R71+URZ+0x1b0], R4 ;  /* 0x0001b004470075a7 */ /* 0x0004e200080011ff */
[----:B-1----:R-:W-:Y:S01]  /*6b70*/  @P6 SEL R101, RZ, 0x1, !P1 ;  /* 0x00000001ff656807 */ /* 0x002fe20004800000 */
[----:B--2---:R-:W-:Y:S06]  /*6b80*/  @!P6 BRA `(.L_x_115) ;  /* 0x000000000080e947 */ /* 0x004fec0003800000 */
[----:B------:R-:W-:Y:S01]  /*6b90*/  @P5 IMAD R6, R95, 0x1000, R88 ;  /* 0x000010005f065824 */ /* 0x000fe200078e0258 */
[----:B------:R-:W1:Y:S01]  /*6ba0*/  S2R R0, SR_CgaCtaId ;  /* 0x0000000000007919 */ /* 0x000e620000008800 */
[----:B------:R-:W-:Y:S01]  /*6bb0*/  ISETP.NE.AND P1, PT, R101, RZ, PT ;  /* 0x000000ff6500720c */ /* 0x000fe20003f25270 */
[----:B------:R-:W-:Y:S01]  /*6bc0*/  BSSY B0, `(.L_x_116) ;  /* 0x000000b000007945 */ /* 0x000fe20003800000 */
[----:B------:R-:W-:Y:S01]  /*6bd0*/  @P5 VIADD R5, R6, UR44 ;  /* 0x0000002c06055c36 */ /* 0x000fe20008000000 */
[----:B------:R-:W-:Y:S02]  /*6be0*/  CS2R R74, SRZ ;  /* 0x00000000004a7805 */ /* 0x000fe4000001ff00 */
[----:B------:R-:W-:Y:S02]  /*6bf0*/  CS2R R72, SRZ ;  /* 0x0000000000487805 */ /* 0x000fe4000001ff00 */
[----:B------:R-:W-:Y:S01]  /*6c00*/  CS2R R78, SRZ ;  /* 0x00000000004e7805 */ /* 0x000fe2000001ff00 */
[----:B------:R-:W-:Y:S01]  /*6c10*/  @P5 IMAD R5, R97, -0x10, R5 ;  /* 0xfffffff061055824 */ /* 0x000fe200078e0205 */
[----:B------:R-:W-:Y:S04]  /*6c20*/  CS2R R76, SRZ ;  /* 0x00000000004c7805 */ /* 0x000fe8000001ff00 */
[----:B------:R-:W-:Y:S05]  /*6c30*/  @P1 BRA `(.L_x_117) ;  /* 0x00000000000c1947 */ /* 0x000fea0003800000 */
[----:B------:R-:W-:Y:S04]  /*6c40*/  SHF.L.U32 R3, R93, 0x1f, RZ ;  /* 0x0000001f5d037819 */ /* 0x000fe800000006ff */
[----:B------:R-:W2:Y:S02]  /*6c50*/  SYNCS.PHASECHK.TRANS64.TRYWAIT P1, [R2+URZ+0x140], R3 ;  /* 0x00014003020075a7 */ /* 0x000ea400080211ff */
[----:B--2---:R-:W-:Y:S05]  /*6c60*/  @!P1 BRA `(.L_x_118) ;  /* 0x0000004400849947 */ /* 0x004fea0003800000 */
.L_x_117:
[----:B------:R-:W-:Y:S05]  /*6c70*/  BSYNC B0 ;  /* 0x0000000000007941 */ /* 0x000fea0003800000 */
.L_x_116:
[----:B------:R-:W-:Y:S01]  /*6c80*/  ISETP.NE.AND P1, PT, R102, RZ, PT ;  /* 0x000000ff6600720c */ /* 0x000fe20003f25270 */
[----:B--2---:R-:W-:Y:S02]  /*6c90*/  VIADD R3, R2, 0x160 ;  /* 0x0000016002037836 */ /* 0x004fe40000000000 */
[----:B------:R-:W-:Y:S03]  /*6ca0*/  VIADD R95, R95, 0x1 ;  /* 0x000000015f5f7836 */ /* 0x000fe60000000000 */
[----:B-1----:R-:W-:Y:S07]  /*6cb0*/  PRMT R0, R0, 0x654, R3 ;  /* 0x0000065400007816 */ /* 0x002fee0000000003 */
[----:B------:R1:W2:Y:S04]  /*6cc0*/  @P1 LDS.128 R72, [R6+UR44+0x400] ;  /* 0x0004002c06481984 */ /* 0x0002a80008000c00 */
[----:B------:R1:W1:Y:S01]  /*6cd0*/  @P1 LDS.128 R76, [R5+0x410] ;  /* 0x00041000054c1984 */ /* 0x0002620000000c00 */
[C---:B------:R-:W-:Y:S01]  /*6ce0*/  ISETP.NE.AND P1, PT, R95.reuse, 0x4, PT ;  /* 0x000000045f00780c */ /* 0x040fe20003f25270 */
[----:B------:R-:W-:Y:S01]  /*6cf0*/  @!PT LDS RZ, [RZ] ;  /* 0x00000000fffff984 */ /* 0x000fe20000000800 */
[----:B------:R-:W-:Y:S01]  /*6d00*/  @!PT LDS RZ, [RZ] ;  /* 0x00000000fffff984 */ /* 0x000fe20000000800 */
[----:B------:R-:W-:Y:S01]  /*6d10*/  @!PT LDS RZ, [RZ] ;  /* 0x00000000fffff984 */ /* 0x000fe20000000800 */
[----:B------:R-:W-:Y:S01]  /*6d20*/  @!PT LDS RZ, [RZ] ;  /* 0x00000000fffff984 */ /* 0x000fe20000000800 */
[----:B------:R5:W-:Y:S06]  /*6d30*/  MEMBAR.ALL.CTA ;  /* 0x0000000000007992 */ /* 0x000bec0000008000 */
[----:B-----5:R-:W5:Y:S01]  /*6d40*/  FENCE.VIEW.ASYNC.S ;  /* 0x00000000000073c6 */ /* 0x020f620000000000 */
[----:B------:R-:W-:Y:S01]  /*6d50*/  SEL R95, R95, RZ, P1 ;  /* 0x000000ff5f5f7207 */ /* 0x000fe20000800000 */
[----:B-----5:R5:W-:Y:S02]  /*6d60*/  SYNCS.ARRIVE.TRANS64.RED.A1T0 RZ, [R0+URZ], RZ ;  /* 0x000000ff00ff79a7 */ /* 0x020be400081004ff */
[----:B-----5:R-:W-:Y:S04]  /*6d70*/  SEL R0, RZ, 0x1, P1 ;  /* 0x00000001ff007807 */ /* 0x020fe80000800000 */
[----:B--2---:R-:W-:Y:S02]  /*6d80*/  LOP3.LUT R93, R93, R0, RZ, 0x3c, !PT ;  /* 0x000000005d5d7212 */ /* 0x004fe400078e3cff */
.L_x_115:
[----:B------:R-:W-:Y:S05]  /*6d90*/  BSYNC B1 ;  /* 0x0000000000017941 */ /* 0x000fea0003800000 */
.L_x_114:
[----:B------:R-:W-:Y:S04]  /*6da0*/  SHF.R.U32.HI R3, RZ, 0x15, R39 ;  /* 0x00000015ff037819 */ /* 0x000fe80000011627 */
[----:B------:R-:W-:Y:S01]  /*6db0*/  LOP3.LUT P1, RZ, R3, 0x3, R90, 0x48, !PT ;  /* 0x0000000303ff7812 */ /* 0x000fe2000782485a */
[----:B------:R-:W-:Y:S01]  /*6dc0*/  @!UPT UIADD3 URZ, UPT, UPT, URZ, URZ, URZ ;  /* 0x000000fffffff290 */ /* 0x000fe2000fffe0ff */
[----:B---3--:R-:W-:Y:S11]  /*6dd0*/  @P0 BRA `(.L_x_119) ;  /* 0x0000000000080947 */ /* 0x008ff60003800000 */
[----:B------:R-:W2:Y:S02]  /*6de0*/  SYNCS.PHASECHK.TRANS64.TRYWAIT P0, [R71+URZ+0x1b0], R4 ;  /* 0x0001b004470075a7 */ /* 0x000ea400080011ff */
[----:B--2---:R-:W-:Y:S05]  /*6df0*/  @!P0 BRA `(.L_x_120) ;  /* 0x0000004400348947 */ /* 0x004fea0003800000 */
.L_x_119:
        /* <DEDUP_REMOVED lines=8> */
[----:B------:R-:W5:Y:S01]  /*6e80*/  LDCU.64 UR4, c[0x4][0x18] ;  /* 0x01000300ff0477ac */ /* 0x000f620008000a00 */
[----:B-1----:R-:W-:Y:S01]  /*6e90*/  MOV R5, UR9 ;  /* 0x0000000900057c02 */ /* 0x002fe20008000f00 */
[----:B--2---:R-:W-:Y:S01]  /*6ea0*/  IMAD.U32 R4, RZ, RZ, UR8 ;  /* 0x00000008ff047e24 */ /* 0x004fe2000f8e00ff */
[----:B---3--:R-:W-:Y:S01]  /*6eb0*/  MOV R7, UR7 ;  /* 0x0000000700077c02 */ /* 0x008fe20008000f00 */
[----:B------:R-:W-:Y:S01]  /*6ec0*/  IMAD.U32 R6, RZ, RZ, UR6 ;  /* 0x00000006ff067e24 */ /* 0x000fe2000f8e00ff */
[----:B-----5:R-:W-:Y:S01]  /*6ed0*/  MOV R11, UR5 ;  /* 0x00000005000b7c02 */ /* 0x020fe20008000f00 */
[----:B------:R-:W-:Y:S02]  /*6ee0*/  IMAD.U32 R10, RZ, RZ, UR4 ;  /* 0x00000004ff0a7e24 */ /* 0x000fe4000f8e00ff */
[----:B------:R-:W-:Y:S07]  /*6ef0*/  LEPC R20, `(.L_x_121) ;  /* 0x000000001014794e */ /* 0x000fee0000000000 */
[----:B----4-:R-:W-:Y:S05]  /*6f00*/  CALL.ABS.NOINC R2 ;  /* 0x0000000002007343 */ /* 0x010fea0003c00000 */
.L_x_121:
[-C--:B------:R-:W-:Y:S01]  /*6f10*/  F2FP.F16.E5M2.UNPACK_B R42, R72.reuse ;  /* 0x00000048ff2a723e */ /* 0x080fe200020004ff */
[----:B------:R-:W-:Y:S05]  /*6f20*/  WARPSYNC.ALL ;  /* 0x0000000000007948 */ /* 0x000fea0003800000 */
[----:B------:R-:W-:Y:S01]  /*6f30*/  R2UR UR4, R39 ;  /* 0x00000000270472ca */ /* 0x000fe200000e0000 */
[--C-:B------:R-:W-:Y:S01]  /*6f40*/  HADD2.F32 R40, -RZ, R42.reuse.H0_H0 ;  /* 0x2000002aff287230 */ /* 0x100fe20000004100 */
[----:B------:R-:W-:Y:S01]  /*6f50*/  F2FP.F16.E5M2.UNPACK_B R43, R72.H1 ;  /* 0x00000048ff2b723e */ /* 0x000fe200030004ff */
[----:B------:R-:W-:Y:S01]  /*6f60*/  HADD2.F32 R42, -RZ, R42.H1_H1 ;  /* 0x3000002aff2a7230 */ /* 0x000fe20000004100 */
[-C--:B------:R-:W-:Y:S01]  /*6f70*/  F2FP.F16.E5M2.UNPACK_B R45, R73.reuse ;  /* 0x00000049ff2d723e */ /* 0x080fe200020004ff */
[----:B------:R-:W-:Y:S01]  /*6f80*/  BSSY.RECONVERGENT B0, `(.L_x_122) ;  /* 0x0000099000007945 */ /* 0x000fe20003800200 */
[----:B------:R-:W-:Y:S01]  /*6f90*/  F2FP.F16.E5M2.UNPACK_B R47, R73.H1 ;  /* 0x00000049ff2f723e */ /* 0x000fe200030004ff */
[--C-:B------:R-:W-:Y:S01]  /*6fa0*/  HADD2.F32 R44, -RZ, R43.reuse.H0_H0 ;  /* 0x2000002bff2c7230 */ /* 0x100fe20000004100 */
[-C--:B------:R-:W-:Y:S01]  /*6fb0*/  F2FP.F16.E5M2.UNPACK_B R49, R74.reuse ;  /* 0x0000004aff31723e */ /* 0x080fe200020004ff */
[----:B------:R-:W-:Y:S01]  /*6fc0*/  HADD2.F32 R46, -RZ, R43.H1_H1 ;  /* 0x3000002bff2e7230 */ /* 0x000fe20000004100 */
[----:B------:R-:W-:Y:S01]  /*6fd0*/  F2FP.F16.E5M2.UNPACK_B R51, R74.H1 ;  /* 0x0000004aff33723e */ /* 0x000fe200030004ff */
[--C-:B------:R-:W-:Y:S01]  /*6fe0*/  HADD2.F32 R43, -RZ, R45.reuse.H0_H0 ;  /* 0x2000002dff2b7230 */ /* 0x100fe20000004100 */
[-C--:B------:R-:W-:Y:S01]  /*6ff0*/  F2FP.F16.E5M2.UNPACK_B R53, R75.reuse ;  /* 0x0000004bff35723e */ /* 0x080fe200020004ff */
[----:B-12---:R-:W-:Y:S01]  /*7000*/  LDTM.16dp32bit_t0_t15.x32 R4, tmem[UR4] ;  /* 0x00000004000479ee */ /* 0x006fe20008a80000 */
[----:B------:R-:W4:Y:S01]  /*7010*/  LDTM.16dp32bit_t16_t31.x32 R4, tmem[UR4+0x20] ;  /* 0x00002004000479ee */ /* 0x000f220008aa0000 */
[----:B------:R-:W-:Y:S01]  /*7020*/  SHF.L.U32 R104, R92, 0x4, RZ ;  /* 0x000000045c687819 */ /* 0x000fe200000006ff */
[----:B------:R-:W-:Y:S01]  /*7030*/  HADD2.F32 R48, -RZ, R45.H1_H1 ;  /* 0x3000002dff307230 */ /* 0x000fe20000004100 */
[----:B------:R-:W-:Y:S01]  /*7040*/  F2FP.F16.E5M2.UNPACK_B R55, R75.H1 ;  /* 0x0000004bff37723e */ /* 0x000fe200030004ff */
[----:B------:R-:W-:Y:S01]  /*7050*/  HADD2.F32 R52, -RZ, R49.H1_H1 ;  /* 0x30000031ff347230 */ /* 0x000fe20000004100 */
[-C--:B------:R-:W-:Y:S01]  /*7060*/  F2FP.F16.E5M2.UNPACK_B R57, R76.reuse ;  /* 0x0000004cff39723e */ /* 0x080fe200020004ff */
[----:B------:R-:W-:Y:S01]  /*7070*/  HADD2.F32 R56, -RZ, R53.H1_H1 ;  /* 0x30000035ff387230 */ /* 0x000fe20000004100 */
[----:B------:R-:W-:Y:S01]  /*7080*/  F2FP.F16.E5M2.UNPACK_B R59, R76.H1 ;  /* 0x0000004cff3b723e */ /* 0x000fe200030004ff */
[----:B------:R-:W-:Y:S01]  /*7090*/  HADD2.F32 R45, -RZ, R47.H0_H0 ;  /* 0x2000002fff2d7230 */ /* 0x000fe20000004100 */
[-C--:B------:R-:W-:Y:S01]  /*70a0*/  F2FP.F16.E5M2.UNPACK_B R61, R77.reuse ;  /* 0x0000004dff3d723e */ /* 0x080fe200020004ff */
[----:B------:R-:W-:Y:S01]  /*70b0*/  HADD2.F32 R60, -RZ, R57.H1_H1 ;  /* 0x30000039ff3c7230 */ /* 0x000fe20000004100 */
[----:B------:R-:W-:Y:S01]  /*70c0*/  F2FP.F16.E5M2.UNPACK_B R63, R77.H1 ;  /* 0x0000004dff3f723e */ /* 0x000fe200030004ff */
[----:B------:R-:W-:Y:S01]  /*70d0*/  HADD2.F32 R50, -RZ, R47.H1_H1 ;  /* 0x3000002fff327230 */ /* 0x000fe20000004100 */
[-C--:B------:R-:W-:Y:S01]  /*70e0*/  F2FP.F16.E5M2.UNPACK_B R65, R78.reuse ;  /* 0x0000004eff41723e */ /* 0x080fe200020004ff */
[----:B------:R-:W-:Y:S01]  /*70f0*/  HADD2.F32 R47, -RZ, R49.H0_H0 ;  /* 0x20000031ff2f7230 */ /* 0x000fe20000004100 */
[----:B------:R-:W-:Y:S01]  /*7100*/  F2FP.F16.E5M2.UNPACK_B R67, R78.H1 ;  /* 0x0000004eff43723e */ /* 0x000fe200030004ff */
[----:B------:R-:W-:Y:S01]  /*7110*/  HADD2.F32 R64, -RZ, R61.H1_H1 ;  /* 0x3000003dff407230 */ /* 0x000fe20000004100 */
[----:B------:R-:W-:Y:S01]  /*7120*/  ISETP.NE.AND P0, PT, R99, RZ, PT ;  /* 0x000000ff6300720c */ /* 0x000fe20003f05270 */
[----:B------:R-:W-:Y:S01]  /*7130*/  HADD2.F32 R68, -RZ, R65.H1_H1 ;  /* 0x30000041ff447230 */ /* 0x000fe20000004100 */
[----:B------:R-:W-:Y:S01]  /*7140*/  ISETP.NE.AND P6, PT, R103, RZ, PT ;  /* 0x000000ff6700720c */ /* 0x000fe20003fc5270 */
[--C-:B------:R-:W-:Y:S02]  /*7150*/  HADD2.F32 R49, -RZ, R51.reuse.H0_H0 ;  /* 0x20000033ff317230 */ /* 0x100fe40000004100 */
[----:B------:R-:W-:Y:S02]  /*7160*/  HADD2.F32 R54, -RZ, R51.H1_H1 ;  /* 0x30000033ff367230 */ /* 0x000fe40000004100 */
[C---:B----4-:R-:W-:Y:S01]  /*7170*/  FMUL R0, R38.reuse, R4 ;  /* 0x0000000426007220 */ /* 0x050fe20000400000 */
[C---:B------:R-:W-:Y:S01]  /*7180*/  FMUL R2, R38.reuse, R5 ;  /* 0x0000000526027220 */ /* 0x040fe20000400000 */
[C---:B------:R-:W-:Y:S01]  /*7190*/  FMUL R4, R38.reuse, R8 ;  /* 0x0000000826047220 */ /* 0x040fe20000400000 */
[C---:B------:R-:W-:Y:S01]  /*71a0*/  FMUL R5, R38.reuse, R9 ;  /* 0x0000000926057220 */ /* 0x040fe20000400000 */
[C---:B------:R-:W-:Y:S01]  /*71b0*/  FFMA R0, R41.reuse, R40, R0 ;  /* 0x0000002829007223 */ /* 0x040fe20000000000 */
[C---:B------:R-:W-:Y:S01]  /*71c0*/  FFMA R2, R41.reuse, R42, R2 ;  /* 0x0000002a29027223 */ /* 0x040fe20000000002 */
[C---:B------:R-:W-:Y:S01]  /*71d0*/  FMUL R8, R38.reuse, R12 ;  /* 0x0000000c26087220 */ /* 0x040fe20000400000 */
[C---:B------:R-:W-:Y:S01]  /*71e0*/  FMUL R9, R38.reuse, R13 ;  /* 0x0000000d26097220 */ /* 0x040fe20000400000 */
[----:B------:R-:W-:Y:S02]  /*71f0*/  HADD2.F32 R51, -RZ, R53.H0_H0 ;  /* 0x20000035ff337230 */ /* 0x000fe40000004100 */
[C---:B------:R-:W-:Y:S01]  /*7200*/  FMUL R12, R38.reuse, R16 ;  /* 0x00000010260c7220 */ /* 0x040fe20000400000 */
        /* <DEDUP_REMOVED lines=12> */
[-C--:B------:R-:W-:Y:S01]  /*72d0*/  F2FP.F16.E5M2.UNPACK_B R40, R79.reuse ;  /* 0x0000004fff28723e */ /* 0x080fe200020004ff */
[C---:B------:R-:W-:Y:S01]  /*72e0*/  FFMA R3, R41.reuse, R44, R3 ;  /* 0x0000002c29037223 */ /* 0x040fe20000000003 */
[C---:B------:R-:W-:Y:S01]  /*72f0*/  FFMA R7, R41.reuse, R46, R7 ;  /* 0x0000002e29077223 */ /* 0x040fe20000000007 */
[----:B------:R-:W-:Y:S01]  /*7300*/  F2FP.F16.E5M2.UNPACK_B R42, R79.H1 ;  /* 0x0000004fff2a723e */ /* 0x000fe200030004ff */
[C---:B------:R-:W-:Y:S01]  /*7310*/  FFMA R4, R41.reuse, R43, R4 ;  /* 0x0000002b29047223 */ /* 0x040fe20000000004 */
[----:B------:R-:W-:Y:S01]  /*7320*/  FFMA R5, R41, R48, R5 ;  /* 0x0000003029057223 */ /* 0x000fe20000000005 */
[C---:B------:R-:W-:Y:S01]  /*7330*/  FMUL R11, R38.reuse, R11 ;  /* 0x0000000b260b7220 */ /* 0x040fe20000400000 */
[----:B------:R-:W-:Y:S01]  /*7340*/  F2FP.SATFINITE.E5M2.F32.PACK_AB_MERGE_C R105, R7, R3, RZ ;  /* 0x000000030769723e */ /* 0x000fe200048060ff */
[C---:B------:R-:W-:Y:S01]  /*7350*/  FFMA R6, R41.reuse, R45, R6 ;  /* 0x0000002d29067223 */ /* 0x040fe20000000006 */
[----:B------:R-:W-:Y:S01]  /*7360*/  FMUL R10, R38, R14 ;  /* 0x0000000e260a7220 */ /* 0x000fe20000400000 */
[C---:B------:R-:W-:Y:S01]  /*7370*/  FFMA R11, R41.reuse, R50, R11 ;  /* 0x00000032290b7223 */ /* 0x040fe2000000000b */
[----:B------:R-:W-:Y:S01]  /*7380*/  F2FP.SATFINITE.E5M2.F32.PACK_AB_MERGE_C R108, R2, R0, R105 ;  /* 0x00000000026c723e */ /* 0x000fe20004806069 */
[----:B------:R-:W-:Y:S01]  /*7390*/  FMUL R15, R38, R15 ;  /* 0x0000000f260f7220 */ /* 0x000fe20000400000 */
[----:B------:R-:W-:Y:S01]  /*73a0*/  IADD3 R105, PT, PT, R88, UR44, RZ ;  /* 0x0000002c58697c10 */ /* 0x000fe2000fffe0ff */
[----:B------:R-:W-:Y:S01]  /*73b0*/  FFMA R8, R41, R47, R8 ;  /* 0x0000002f29087223 */ /* 0x000fe20000000008 */
[----:B------:R-:W-:Y:S01]  /*73c0*/  F2FP.SATFINITE.E5M2.F32.PACK_AB_MERGE_C R109, R11, R6, RZ ;  /* 0x000000060b6d723e */ /* 0x000fe200048060ff */
[----:B------:R-:W-:Y:S01]  /*73d0*/  FFMA R9, R41, R52, R9 ;  /* 0x0000003429097223 */ /* 0x000fe20000000009 */
[--C-:B------:R-:W-:Y:S01]  /*73e0*/  HADD2.F32 R53, -RZ, R55.reuse.H0_H0 ;  /* 0x20000037ff357230 */ /* 0x100fe20000004100 */
[----:B------:R-:W-:Y:S01]  /*73f0*/  IADD3 R100, PT, PT, R105, R104, RZ ;  /* 0x0000006869647210 */ /* 0x000fe20007ffe0ff */
[----:B------:R-:W-:Y:S01]  /*7400*/  FFMA R10, R41, R49, R10 ;  /* 0x00000031290a7223 */ /* 0x000fe2000000000a */
[----:B------:R-:W-:Y:S01]  /*7410*/  F2FP.SATFINITE.E5M2.F32.PACK_AB_MERGE_C R109, R5, R4, R109 ;  /* 0x00000004056d723e */ /* 0x000fe2000480606d */
[C---:B------:R-:W-:Y:S01]  /*7420*/  FFMA R15, R41.reuse, R54, R15 ;  /* 0x00000036290f7223 */ /* 0x040fe2000000000f */
[C---:B------:R-:W-:Y:S01]  /*7430*/  FFMA R12, R41.reuse, R51, R12 ;  /* 0x00000033290c7223 */ /* 0x040fe2000000000c */
[C---:B------:R-:W-:Y:S01]  /*7440*/  FFMA R13, R41.reuse, R56, R13 ;  /* 0x00000038290d7223 */ /* 0x040fe2000000000d */
[----:B------:R-:W-:Y:S02]  /*7450*/  HADD2.F32 R58, -RZ, R55.H1_H1 ;  /* 0x30000037ff3a7230 */ /* 0x000fe40000004100 */
[C---:B------:R-:W-:Y:S01]  /*7460*/  FMUL R14, R38.reuse, R18 ;  /* 0x00000012260e7220 */ /* 0x040fe20000400000 */
[----:B------:R-:W-:Y:S02]  /*7470*/  HADD2.F32 R55, -RZ, R57.H0_H0 ;  /* 0x20000039ff377230 */ /* 0x000fe40000004100 */
[C---:B------:R-:W-:Y:S01]  /*7480*/  FMUL R19, R38.reuse, R19 ;  /* 0x0000001326137220 */ /* 0x040fe20000400000 */
[--C-:B------:R-:W-:Y:S02]  /*7490*/  HADD2.F32 R57, -RZ, R59.reuse.H0_H0 ;  /* 0x2000003bff397230 */ /* 0x100fe40000004100 */
[C---:B------:R-:W-:Y:S01]  /*74a0*/  FFMA R14, R41.reuse, R53, R14 ;  /* 0x00000035290e7223 */ /* 0x040fe2000000000e */
[----:B------:R-:W-:Y:S02]  /*74b0*/  HADD2.F32 R62, -RZ, R59.H1_H1 ;  /* 0x3000003bff3e7230 */ /* 0x000fe40000004100 */
[C---:B------:R-:W-:Y:S01]  /*74c0*/  FMUL R18, R38.reuse, R22 ;  /* 0x0000001626127220 */ /* 0x040fe20000400000 */
[----:B------:R-:W-:Y:S02]  /*74d0*/  HADD2.F32 R59, -RZ, R61.H0_H0 ;  /* 0x2000003dff3b7230 */ /* 0x000fe40000004100 */
[C---:B------:R-:W-:Y:S01]  /*74e0*/  FFMA R19, R41.reuse, R58, R19 ;  /* 0x0000003a29137223 */ /* 0x040fe20000000013 */
[C---:B------:R-:W-:Y:S01]  /*74f0*/  FMUL R23, R38.reuse, R23 ;  /* 0x0000001726177220 */ /* 0x040fe20000400000 */
[C---:B------:R-:W-:Y:S01]  /*7500*/  FFMA R16, R41.reuse, R55, R16 ;  /* 0x0000003729107223 */ /* 0x040fe20000000010 */
[C---:B------:R-:W-:Y:S01]  /*7510*/  FFMA R17, R41.reuse, R60, R17 ;  /* 0x0000003c29117223 */ /* 0x040fe20000000011 */
        /* <DEDUP_REMOVED lines=13> */
[--C-:B------:R-:W-:Y:S02]  /*75f0*/  HADD2.F32 R67, -RZ, R40.reuse.H0_H0 ;  /* 0x20000028ff437230 */ /* 0x100fe40000004100 */
[C---:B------:R-:W-:Y:S01]  /*7600*/  FFMA R27, R41.reuse, R66, R27 ;  /* 0x00000042291b7223 */ /* 0x040fe2000000001b */
[C---:B------:R-:W-:Y:S01]  /*7610*/  FMUL R31, R38.reuse, R31 ;  /* 0x0000001f261f7220 */ /* 0x040fe20000400000 */
[C---:B------:R-:W-:Y:S01]  /*7620*/  FFMA R24, R41.reuse, R63, R24 ;  /* 0x0000003f29187223 */ /* 0x040fe20000000018 */
[----:B------:R-:W-:Y:S02]  /*7630*/  HADD2.F32 R40, -RZ, R40.H1_H1 ;  /* 0x30000028ff287230 */ /* 0x000fe40000004100 */
[C---:B------:R-:W-:Y:S01]  /*7640*/  FFMA R25, R41.reuse, R68, R25 ;  /* 0x0000004429197223 */ /* 0x040fe20000000019 */
[--C-:B------:R-:W-:Y:S02]  /*7650*/  HADD2.F32 R69, -RZ, R42.reuse.H0_H0 ;  /* 0x2000002aff457230 */ /* 0x100fe40000004100 */
[C---:B------:R-:W-:Y:S01]  /*7660*/  FFMA R26, R41.reuse, R65, R26 ;  /* 0x00000041291a7223 */ /* 0x040fe2000000001a */
[----:B------:R-:W-:Y:S02]  /*7670*/  HADD2.F32 R42, -RZ, R42.H1_H1 ;  /* 0x3000002aff2a7230 */ /* 0x000fe40000004100 */
[C---:B------:R-:W-:Y:S01]  /*7680*/  FMUL R30, R38.reuse, R34 ;  /* 0x00000022261e7220 */ /* 0x040fe20000400000 */
[----:B------:R-:W-:Y:S01]  /*7690*/  FFMA R31, R41, R70, R31 ;  /* 0x00000046291f7223 */ /* 0x000fe2000000001f */
[----:B------:R-:W-:Y:S01]  /*76a0*/  FMUL R35, R38, R35 ;  /* 0x0000002326237220 */ /* 0x000fe20000400000 */
[----:B------:R-:W-:Y:S01]  /*76b0*/  F2FP.SATFINITE.E5M2.F32.PACK_AB_MERGE_C R110, R15, R10, RZ ;  /* 0x0000000a0f6e723e */ /* 0x000fe200048060ff */
[----:B------:R-:W-:Y:S01]  /*76c0*/  FFMA R28, R41, R67, R28 ;  /* 0x00000043291c7223 */ /* 0x000fe2000000001c */
[----:B------:R-:W-:Y:S01]  /*76d0*/  F2FP.SATFINITE.E5M2.F32.PACK_AB_MERGE_C R111, R19, R14, RZ ;  /* 0x0000000e136f723e */ /* 0x000fe200048060ff */
[C---:B------:R-:W-:Y:S01]  /*76e0*/  FFMA R29, R41.reuse, R40, R29 ;  /* 0x00000028291d7223 */ /* 0x040fe2000000001d */
[C---:B------:R-:W-:Y:S01]  /*76f0*/  FFMA R30, R41.reuse, R69, R30 ;  /* 0x00000045291e7223 */ /* 0x040fe2000000001e */
[----:B------:R-:W-:Y:S01]  /*7700*/  FFMA R35, R41, R42, R35 ;  /* 0x0000002a29237223 */ /* 0x000fe20000000023 */
[----:B------:R-:W-:Y:S02]  /*7710*/  F2FP.SATFINITE.E5M2.F32.PACK_AB_MERGE_C R110, R9, R8, R110 ;  /* 0x00000008096e723e */ /* 0x000fe4000480606e */
[----:B------:R-:W-:Y:S02]  /*7720*/  F2FP.SATFINITE.E5M2.F32.PACK_AB_MERGE_C R111, R13, R12, R111 ;  /* 0x0000000c0d6f723e */ /* 0x000fe4000480606f */
[----:B------:R-:W-:Y:S02]  /*7730*/  F2FP.SATFINITE.E5M2.F32.PACK_AB_MERGE_C R112, R23, R18, RZ ;  /* 0x000000121770723e */ /* 0x000fe400048060ff */
[----:B------:R-:W-:Y:S01]  /*7740*/  F2FP.SATFINITE.E5M2.F32.PACK_AB_MERGE_C R113, R27, R22, RZ ;  /* 0x000000161b71723e */ /* 0x000fe200048060ff */
[----:B------:R1:W-:Y:S01]  /*7750*/  STS.128 [R88+UR44+0x4400], R108 ;  /* 0x0044006c58007988 */ /* 0x0003e20008000c2c */
[----:B------:R-:W-:Y:S02]  /*7760*/  F2FP.SATFINITE.E5M2.F32.PACK_AB_MERGE_C R106, R31, R26, RZ ;  /* 0x0000001a1f6a723e */ /* 0x000fe400048060ff */
[----:B------:R-:W-:Y:S02]  /*7770*/  F2FP.SATFINITE.E5M2.F32.PACK_AB_MERGE_C R107, R35, R30, RZ ;  /* 0x0000001e236b723e */ /* 0x000fe400048060ff */
[----:B------:R-:W-:Y:S02]  /*7780*/  F2FP.SATFINITE.E5M2.F32.PACK_AB_MERGE_C R112, R17, R16, R112 ;  /* 0x000000101170723e */ /* 0x000fe40004806070 */
[----:B------:R-:W-:Y:S02]  /*7790*/  F2FP.SATFINITE.E5M2.F32.PACK_AB_MERGE_C R113, R21, R20, R113 ;  /* 0x000000141571723e */ /* 0x000fe40004806071 */
[----:B------:R-:W-:Y:S02]  /*77a0*/  F2FP.SATFINITE.E5M2.F32.PACK_AB_MERGE_C R114, R25, R24, R106 ;  /* 0x000000181972723e */ /* 0x000fe4000480606a */
[----:B------:R-:W-:Y:S02]  /*77b0*/  F2FP.SATFINITE.E5M2.F32.PACK_AB_MERGE_C R115, R29, R28, R107 ;  /* 0x0000001c1d73723e */ /* 0x000fe4000480606b */
[----:B------:R-:W-:Y:S02]  /*77c0*/  LEA R105, R95, UR44, 0x3 ;  /* 0x0000002c5f697c11 */ /* 0x000fe4000f8e18ff */
[----:B------:R-:W-:Y:S01]  /*77d0*/  @P6 SHF.L.U32 R106, R93, 0x1f, RZ ;  /* 0x0000001f5d6a6819 */ /* 0x000fe200000006ff */
[----:B------:R1:W-:Y:S01]  /*77e0*/  STS.128 [R100+0x4410], R112 ;  /* 0x0044107064007388 */ /* 0x0003e20000000c00 */
[----:B------:R-:W-:Y:S01]  /*77f0*/  @!PT LDS RZ, [RZ] ;  /* 0x00000000fffff984 */ /* 0x000fe20000000800 */
[----:B------:R-:W-:Y:S01]  /*7800*/  @!PT LDS RZ, [RZ] ;  /* 0x00000000fffff984 */ /* 0x000fe20000000800 */
[----:B------:R-:W-:Y:S01]  /*7810*/  @!PT LDS RZ, [RZ] ;  /* 0x00000000fffff984 */ /* 0x000fe20000000800 */
[----:B------:R-:W-:Y:S01]  /*7820*/  @!PT LDS RZ, [RZ] ;  /* 0x00000000fffff984 */ /* 0x000fe20000000800 */
[----:B------:R2:W-:Y:S07]  /*7830*/  MEMBAR.ALL.CTA ;  /* 0x0000000000007992 */ /* 0x0005ee0000008000 */
[----:B--2---:R-:W2:Y:S02]  /*7840*/  FENCE.VIEW.ASYNC.S ;  /* 0x00000000000073c6 */ /* 0x004ea40000000000 */
[----:B--2---:R-:W-:Y:S06]  /*7850*/  BAR.SYNC.DEFER_BLOCKING 0x1, 0x80 ;  /* 0x0042000000007b1d */ /* 0x004fec0000010000 */
[----:B------:R-:W-:Y:S05]  /*7860*/  @P0 BRA `(.L_x_123) ;  /* 0x0000000000280947 */ /* 0x000fea0003800000 */
[----:B------:R-:W-:Y:S01]  /*7870*/  UIADD3 UR4, UPT, UPT, UR44, 0x4400, URZ ;  /* 0x000044002c047890 */ /* 0x000fe2000fffe0ff */
[----:B------:R-:W-:Y:S05]  /*7880*/  UMOV UR51, UR36 ;  /* 0x0000002400337c82 */ /* 0x000fea0008000000 */
[----:B------:R-:W-:Y:S01]  /*7890*/  MOV R98, UR4 ;  /* 0x0000000400627c02 */ /* 0x000fe20008000f00 */
[----:B------:R-:W-:Y:S03]  /*78a0*/  UIADD3 UR4, UP0, UPT, UR60, 0x680, URZ ;  /* 0x000006803c047890 */ /* 0x000fe6000ff1e0ff */
[----:B------:R-:W-:Y:S01]  /*78b0*/  R2UR UR48, R98 ;  /* 0x00000000623072ca */ /* 0x000fe200000e0000 */
[----:B------:R-:W-:Y:S11]  /*78c0*/  UIADD3.X UR5, UPT, UPT, URZ, UR61, URZ, UP0, !UPT ;  /* 0x0000003dff057290 */ /* 0x000ff600087fe4ff */
[----:B------:R-:W-:Y:S01]  /*78d0*/  @!UPT UIADD3 URZ, UPT, UPT, URZ, URZ, URZ ;  /* 0x000000fffffff290 */ /* 0x000fe2000fffe0ff */
[----:B------:R2:W-:Y:S01]  /*78e0*/  UTMASTG.3D [UR48], [UR4] ;  /* 0x00000030040073b5 */ /* 0x0005e20008010000 */
[----:B------:R0:W-:Y:S01]  /*78f0*/  UTMACMDFLUSH ;  /* 0x00000000000079b7 */ /* 0x0001e20000000000 */
[----:B--2---:R-:W-:Y:S04]  /*7900*/  DEPBAR.LE SB0, 0x1 ;  /* 0x000080400000791a */ /* 0x004fe80000000000 */
.L_x_123:
[----:B------:R-:W-:Y:S05]  /*7910*/  BSYNC.RECONVERGENT B0 ;  /* 0x0000000000007941 */ /* 0x000fea0003800200 */
.L_x_122:
[----:B------:R-:W-:Y:S06]  /*7920*/  BAR.SYNC.DEFER_BLOCKING 0x1, 0x80 ;  /* 0x0042000000007b1d */ /* 0x000fec0000010000 */
[----:B------:R-:W2:Y:S01]  /*7930*/  @P6 SYNCS.PHASECHK.TRANS64.TRYWAIT P0, [R105+URZ+0x140], R106 ;  /* 0x0001406a690065a7 */ /* 0x000ea200080011ff */
[----:B------:R-:W-:Y:S01]  /*7940*/  BSSY B1, `(.L_x_124) ;  /* 0x0000020000017945 */ /* 0x000fe20003800000 */
[----:B--2---:R-:W-:Y:S03]  /*7950*/  @P6 SEL R101, RZ, 0x1, !P0 ;  /* 0x00000001ff656807 */ /* 0x004fe60004000000 */
[----:B------:R-:W-:Y:S05]  /*7960*/  @!P6 BRA `(.L_x_125) ;  /* 0x000000000074e947 */ /* 0x000fea0003800000 */
[----:B------:R-:W-:Y:S01]  /*7970*/  ISETP.NE.AND P1, PT, R102, RZ, PT ;  /* 0x000000ff6600720c */ /* 0x000fe20003f25270 */
[----:B------:R-:W2:Y:S01]  /*7980*/  S2R R0, SR_CgaCtaId ;  /* 0x0000000000007919 */ /* 0x000ea20000008800 */
[----:B------:R-:W-:Y:S01]  /*7990*/  ISETP.NE.AND P0, PT, R101, RZ, PT ;  /* 0x000000ff6500720c */ /* 0x000fe20003f05270 */
[----:B------:R-:W-:Y:S10]  /*79a0*/  BSSY B0, `(.L_x_126) ;  /* 0x0000008000007945 */ /* 0x000ff40003800000 */
[----:B------:R-:W-:Y:S05]  /*79b0*/  @P1 IMAD R2, R95, 0x1000, R88 ;  /* 0x000010005f021824 */ /* 0x000fea00078e0258 */
[----:B------:R-:W-:Y:S05]  /*79c0*/  @P1 IADD3 R3, PT, PT, R2, UR44, RZ ;  /* 0x0000002c02031c10 */ /* 0x000fea000fffe0ff */
[----:B------:R-:W-:Y:S01]  /*79d0*/  @P1 IMAD.IADD R3, R3, 0x1, R104 ;  /* 0x0000000103031824 */ /* 0x000fe200078e0268 */
[----:B------:R-:W-:Y:S06]  /*79e0*/  @P0 BRA `(.L_x_127) ;  /* 0x00000000000c0947 */ /* 0x000fec0003800000 */
[----:B------:R-:W-:Y:S04]  /*79f0*/  SHF.L.U32 R4, R93, 0x1f, RZ ;  /* 0x0000001f5d047819 */ /* 0x000fe800000006ff */
[----:B------:R-:W3:Y:S02]  /*7a00*/  SYNCS.PHASECHK.TRANS64.TRYWAIT P0, [R105+URZ+0x140], R4 ;  /* 0x00014004690075a7 */ /* 0x000ee400080011ff */
[----:B---3--:R-:W-:Y:S05]  /*7a10*/  @!P0 BRA `(.L_x_128) ;  /* 0x0000003800408947 */ /* 0x008fea0003800000 */
.L_x_127:
[----:B------:R-:W-:Y:S05]  /*7a20*/  BSYNC B0 ;  /* 0x0000000000007941 */ /* 0x000fea0003800000 */
.L_x_126:
[----:B------:R-:W-:Y:S01]  /*7a30*/  ISETP.NE.AND P0, PT, R102, RZ, PT ;  /* 0x000000ff6600720c */ /* 0x000fe20003f05270 */
[----:B---3--:R-:W-:Y:S02]  /*7a40*/  VIADD R105, R105, 0x160 ;  /* 0x0000016069697836 */ /* 0x008fe40000000000 */
[----:B------:R-:W-:Y:S03]  /*7a50*/  VIADD R95, R95, 0x1 ;  /* 0x000000015f5f7836 */ /* 0x000fe60000000000 */
[----:B--2---:R-:W-:Y:S07]  /*7a60*/  PRMT R0, R0, 0x654, R105 ;  /* 0x0000065400007816 */ /* 0x004fee0000000069 */
[----:B------:R2:W3:Y:S04]  /*7a70*/  @P0 LDS.128 R72, [R2+UR44+0x400] ;  /* 0x0004002c02480984 */ /* 0x0004e80008000c00 */
[----:B------:R2:W4:Y:S01]  /*7a80*/  @P0 LDS.128 R76, [R3+0x410] ;  /* 0x00041000034c0984 */ /* 0x0005220000000c00 */
        /* <DEDUP_REMOVED lines=10> */
[----:B--23--:R-:W-:Y:S02]  /*7b30*/  LOP3.LUT R93, R93, R0, RZ, 0x3c, !PT ;  /* 0x000000005d5d7212 */ /* 0x00cfe400078e3cff */
.L_x_125:
[----:B------:R-:W-:Y:S05]  /*7b40*/  BSYNC B1 ;  /* 0x0000000000017941 */ /* 0x000fea0003800000 */
.L_x_124:
[----:B------:R-:W-:Y:S05]  /*7b50*/  VIADD R3, R39, 0x40 ;  /* 0x0000004027037836 */ /* 0x000fea0000000000 */
[----:B------:R-:W-:Y:S04]  /*7b60*/  SHF.R.U32.HI R3, RZ, 0x15, R3 ;  /* 0x00000015ff037819 */ /* 0x000fe80000011603 */
[----:B------:R-:W-:Y:S11]  /*7b70*/  LOP3.LUT P0, RZ, R3, 0x3, R90, 0x48, !PT ;  /* 0x0000000303ff7812 */ /* 0x000ff6000780485a */
[----:B------:R-:W-:Y:S02]  /*7b80*/  @!UPT UIADD3 URZ, UPT, UPT, URZ, URZ, URZ ;  /* 0x000000fffffff290 */ /* 0x000fe4000fffe0ff */
[----:B------:R-:W-:Y:S05]  /*7b90*/  @!P0 BRA `(.L_x_129) ;  /* 0x0000000000408947 */ /* 0x000fea0003800000 */
[----:B------:R-:W2:Y:S01]  /*7ba0*/  LDCU.64 UR8, c[0x4][0x78] ;  /* 0x01000f00ff0877ac */ /* 0x000ea20008000a00 */
[----:B------:R-:W-:Y:S01]  /*7bb0*/  MOV R3, 0x0 ;  /* 0x0000000000037802 */ /* 0x000fe20000000f00 */
[----:B------:R-:W-:Y:S02]  /*7bc0*/  HFMA2 R12, -RZ, RZ, 0, 5.9604644775390625e-08 ;  /* 0x00000001ff0c7431 */ /* 0x000fe400000001ff */
[----:B------:R-:W-:Y:S02]  /*7bd0*/  IMAD.MOV.U32 R8, RZ, RZ, 0x192 ;  /* 0x00000192ff087424 */ /* 0x000fe400078e00ff */
[----:B------:R-:W-:Y:S01]  /*7be0*/  IMAD.MOV.U32 R13, RZ, RZ, RZ ;  /* 0x000000ffff0d7224 */ /* 0x000fe200078e00ff */
[----:B------:R-:W3:Y:S01]  /*7bf0*/  LDCU.64 UR6, c[0x4][0x80] ;  /* 0x01001000ff0677ac */ /* 0x000ee20008000a00 */
[----:B------:R-:W1:Y:S01]  /*7c00*/  LDC.64 R2, c[0x4][R3] ;  /* 0x0100000003027b82 */ /* 0x000e620000000a00 */
[----:B------:R-:W5:Y:S01]  /*7c10*/  LDCU.64 UR4, c[0x4][0x18] ;  /* 0x01000300ff0477ac */ /* 0x000f620008000a00 */
[----:B--2---:R-:W-:Y:S01]  /*7c20*/  MOV R5, UR9 ;  /* 0x0000000900057c02 */ /* 0x004fe20008000f00 */
[----:B------:R-:W-:Y:S01]  /*7c30*/  IMAD.U32 R4, RZ, RZ, UR8 ;  /* 0x00000008ff047e24 */ /* 0x000fe2000f8e00ff */
[----:B---3--:R-:W-:Y:S01]  /*7c40*/  MOV R7, UR7 ;  /* 0x0000000700077c02 */ /* 0x008fe20008000f00 */
[----:B------:R-:W-:Y:S01]  /*7c50*/  IMAD.U32 R6, RZ, RZ, UR6 ;  /* 0x00000006ff067e24 */ /* 0x000fe2000f8e00ff */
[----:B-----5:R-:W-:Y:S01]  /*7c60*/  MOV R11, UR5 ;  /* 0x00000005000b7c02 */ /* 0x020fe20008000f00 */
[----:B------:R-:W-:Y:S02]  /*7c70*/  IMAD.U32 R10, RZ, RZ, UR4 ;  /* 0x00000004ff0a7e24 */ /* 0x000fe4000f8e00ff */
[----:B------:R-:W-:Y:S07]  /*7c80*/  LEPC R20, `(.L_x_129) ;  /* 0x000000001014794e */ /* 0x000fee0000000000 */
[----:B-1--4-:R-:W-:Y:S05]  /*7c90*/  CALL.ABS.NOINC R2 ;  /* 0x0000000002007343 */ /* 0x012fea0003c00000 */
.L_x_129:
        /* <DEDUP_REMOVED lines=14> */
[----:B------:R-:W-:Y:S01]  /*7d80*/  F2FP.F16.E5M2.UNPACK_B R54, R75 ;  /* 0x0000004bff36723e */ /* 0x000fe200020004ff */
[----:B------:R-:W-:Y:S01]  /*7d90*/  LDTM.16dp32bit_t0_t15.x32 R4, tmem[UR4+0x40] ;  /* 0x00004004000479ee */ /* 0x000fe20008a80000 */
[----:B------:R-:W2:Y:S01]  /*7da0*/  LDTM.16dp32bit_t16_t31.x32 R4, tmem[UR4+0x60] ;  /* 0x00006004000479ee */ /* 0x000ea20008aa0000 */
[----:B------:R-:W-:Y:S01]  /*7db0*/  HADD2.F32 R46, -RZ, R46.H1_H1 ;  /* 0x3000002eff2e7230 */ /* 0x000fe20000004100 */
[----:B----4-:R-:W-:Y:S01]  /*7dc0*/  F2FP.F16.E5M2.UNPACK_B R58, R76 ;  /* 0x0000004cff3a723e */ /* 0x010fe200020004ff */
[--C-:B------:R-:W-:Y:S01]  /*7dd0*/  HADD2.F32 R49, -RZ, R50.reuse.H0_H0 ;  /* 0x20000032ff317230 */ /* 0x100fe20000004100 */
[----:B------:R-:W-:Y:S01]  /*7de0*/  F2FP.F16.E5M2.UNPACK_B R62, R77 ;  /* 0x0000004dff3e723e */ /* 0x000fe200020004ff */
[----:B------:R-:W-:Y:S01]  /*7df0*/  HADD2.F32 R50, -RZ, R50.H1_H1 ;  /* 0x30000032ff327230 */ /* 0x000fe20000004100 */
[----:B------:R-:W-:Y:S01]  /*7e00*/  F2FP.F16.E5M2.UNPACK_B R66, R78 ;  /* 0x0000004eff42723e */ /* 0x000fe200020004ff */
[--C-:B------:R-:W-:Y:S01]  /*7e10*/  HADD2.F32 R53, -RZ, R54.reuse.H0_H0 ;  /* 0x20000036ff357230 */ /* 0x100fe20000004100 */
[----:B------:R-:W-:Y:S01]  /*7e20*/  F2FP.F16.E5M2.UNPACK_B R70, R79 ;  /* 0x0000004fff46723e */ /* 0x000fe200020004ff */
[----:B------:R-:W-:Y:S01]  /*7e30*/  HADD2.F32 R54, -RZ, R54.H1_H1 ;  /* 0x30000036ff367230 */ /* 0x000fe20000004100 */
[----:B------:R-:W-:Y:S01]  /*7e40*/  F2FP.F16.E5M2.UNPACK_B R56, R75.H1 ;  /* 0x0000004bff38723e */ /* 0x000fe200030004ff */
[--C-:B------:R-:W-:Y:S01]  /*7e50*/  HADD2.F32 R57, -RZ, R58.reuse.H0_H0 ;  /* 0x2000003aff397230 */ /* 0x100fe20000004100 */
[----:B------:R-:W-:Y:S01]  /*7e60*/  F2FP.F16.E5M2.UNPACK_B R60, R76.H1 ;  /* 0x0000004cff3c723e */ /* 0x000fe200030004ff */
[----:B------:R-:W-:Y:S01]  /*7e70*/  HADD2.F32 R58, -RZ, R58.H1_H1 ;  /* 0x3000003aff3a7230 */ /* 0x000fe20000004100 */
[----:B------:R-:W-:Y:S01]  /*7e80*/  F2FP.F16.E5M2.UNPACK_B R64, R77.H1 ;  /* 0x0000004dff40723e */ /* 0x000fe200030004ff */
[--C-:B------:R-:W-:Y:S01]  /*7e90*/  HADD2.F32 R61, -RZ, R62.reuse.H0_H0 ;  /* 0x2000003eff3d7230 */ /* 0x100fe20000004100 */
[----:B------:R-:W-:Y:S01]  /*7ea0*/  F2FP.F16.E5M2.UNPACK_B R68, R78.H1 ;  /* 0x0000004eff44723e */ /* 0x000fe200030004ff */
[----:B------:R-:W-:Y:S01]  /*7eb0*/  HADD2.F32 R62, -RZ, R62.H1_H1 ;  /* 0x3000003eff3e7230 */ /* 0x000fe20000004100 */
[----:B------:R-:W-:Y:S01]  /*7ec0*/  ISETP.NE.AND P0, PT, R99, RZ, PT ;  /* 0x000000ff6300720c */ /* 0x000fe20003f05270 */
[--C-:B------:R-:W-:Y:S01]  /*7ed0*/  HADD2.F32 R65, -RZ, R66.reuse.H0_H0 ;  /* 0x20000042ff417230 */ /* 0x100fe20000004100 */
[----:B------:R-:W-:Y:S01]  /*7ee0*/  ISETP.NE.AND P6, PT, R103, RZ, PT ;  /* 0x000000ff6700720c */ /* 0x000fe20003fc5270 */
[----:B------:R-:W-:Y:S02]  /*7ef0*/  HADD2.F32 R66, -RZ, R66.H1_H1 ;  /* 0x30000042ff427230 */ /* 0x000fe40000004100 */
[--C-:B------:R-:W-:Y:S02]  /*7f00*/  HADD2.F32 R69, -RZ, R70.reuse.H0_H0 ;  /* 0x20000046ff457230 */ /* 0x100fe40000004100 */
[C---:B--2---:R-:W-:Y:S01]  /*7f10*/  FMUL R0, R38.reuse, R4 ;  /* 0x0000000426007220 */ /* 0x044fe20000400000 */
[C---:B------:R-:W-:Y:S01]  /*7f20*/  FMUL R2, R38.reuse, R5 ;  /* 0x0000000526027220 */ /* 0x040fe20000400000 */
[C---:B------:R-:W-:Y:S01]  /*7f30*/  FMUL R4, R38.reuse, R8 ;  /* 0x0000000826047220 */ /* 0x040fe20000400000 */
[C---:B------:R-:W-:Y:S01]  /*7f40*/  FMUL R5, R38.reuse, R9 ;  /* 0x0000000926057220 */ /* 0x040fe20000400000 */
[C---:B------:R-:W-:Y:S01]  /*7f50*/  FFMA R0, R41.reuse, R40, R0 ;  /* 0x0000002829007223 */ /* 0x040fe20000000000 */
[C---:B------:R-:W-:Y:S01]  /*7f60*/  FFMA R2, R41.reuse, R43, R2 ;  /* 0x0000002b29027223 */ /* 0x040fe20000000002 */
        /* <DEDUP_REMOVED lines=10> */
[----:B------:R-:W-:Y:S02]  /*8010*/  HADD2.F32 R70, -RZ, R70.H1_H1 ;  /* 0x30000046ff467230 */ /* 0x000fe40000004100 */
[C---:B------:R-:W-:Y:S01]  /*8020*/  FMUL R28, R38.reuse, R32 ;  /* 0x00000020261c7220 */ /* 0x040fe20000400000 */
[C---:B------:R-:W-:Y:S01]  /*8030*/  FMUL R29, R38.reuse, R33 ;  /* 0x00000021261d7220 */ /* 0x040fe20000400000 */
[C---:B------:R-:W-:Y:S01]  /*8040*/  FMUL R3, R38.reuse, R6 ;  /* 0x0000000626037220 */ /* 0x040fe20000400000 */
[C---:B------:R-:W-:Y:S01]  /*8050*/  FMUL R7, R38.reuse, R7 ;  /* 0x0000000726077220 */ /* 0x040fe20000400000 */
[--C-:B------:R-:W-:Y:S02]  /*8060*/  HADD2.F32 R47, -RZ, R48.reuse.H0_H0 ;  /* 0x20000030ff2f7230 */ /* 0x100fe40000004100 */
[C---:B------:R-:W-:Y:S01]  /*8070*/  FMUL R6, R38.reuse, R10 ;  /* 0x0000000a26067220 */ /* 0x040fe20000400000 */
[C---:B------:R-:W-:Y:S01]  /*8080*/  FFMA R3, R41.reuse, R42, R3 ;  /* 0x0000002a29037223 */ /* 0x040fe20000000003 */
[----:B------:R-:W-:Y:S02]  /*8090*/  HADD2.F32 R48, -RZ, R48.H1_H1 ;  /* 0x30000030ff307230 */ /* 0x000fe40000004100 */
[C---:B------:R-:W-:Y:S01]  /*80a0*/  FFMA R7, R41.reuse, R44, R7 ;  /* 0x0000002c29077223 */ /* 0x040fe20000000007 */
[C---:B------:R-:W-:Y:S01]  /*80b0*/  FFMA R4, R41.reuse, R45, R4 ;  /* 0x0000002d29047223 */ /* 0x040fe20000000004 */
[C---:B------:R-:W-:Y:S01]  /*80c0*/  FFMA R5, R41.reuse, R46, R5 ;  /* 0x0000002e29057223 */ /* 0x040fe20000000005 */
[----:B------:R-:W-:Y:S01]  /*80d0*/  FFMA R6, R41, R47, R6 ;  /* 0x0000002f29067223 */ /* 0x000fe20000000006 */
[----:B------:R-:W-:Y:S01]  /*80e0*/  FMUL R11, R38, R11 ;  /* 0x0000000b260b7220 */ /* 0x000fe20000400000 */
[----:B------:R-:W-:Y:S01]  /*80f0*/  F2FP.F16.E5M2.UNPACK_B R40, R79.H1 ;  /* 0x0000004fff28723e */ /* 0x000fe200030004ff */
[--C-:B------:R-:W-:Y:S01]  /*8100*/  HADD2.F32 R51, -RZ, R52.reuse.H0_H0 ;  /* 0x20000034ff337230 */ /* 0x100fe20000004100 */
[----:B------:R-:W-:Y:S01]  /*8110*/  F2FP.SATFINITE.E5M2.F32.PACK_AB_MERGE_C R105, R7, R3, RZ ;  /* 0x000000030769723e */ /* 0x000fe200048060ff */
[C---:B------:R-:W-:Y:S01]  /*8120*/  FFMA R11, R41.reuse, R48, R11 ;  /* 0x00000030290b7223 */ /* 0x040fe2000000000b */
[C---:B------:R-:W-:Y:S01]  /*8130*/  FFMA R8, R41.reuse, R49, R8 ;  /* 0x0000003129087223 */ /* 0x040fe20000000008 */
[----:B------:R-:W-:Y:S01]  /*8140*/  FFMA R9, R41, R50, R9 ;  /* 0x0000003229097223 */ /* 0x000fe20000000009 */
[----:B-1----:R-:W-:Y:S01]  /*8150*/  F2FP.SATFINITE.E5M2.F32.PACK_AB_MERGE_C R108, R2, R0, R105 ;  /* 0x00000000026c723e */ /* 0x002fe20004806069 */
[----:B------:R-:W-:Y:S01]  /*8160*/  HADD2.F32 R52, -RZ, R52.H1_H1 ;  /* 0x30000034ff347230 */ /* 0x000fe20000004100 */
[----:B------:R-:W-:Y:S01]  /*8170*/  F2FP.SATFINITE.E5M2.F32.PACK_AB_MERGE_C R109, R11, R6, RZ ;  /* 0x000000060b6d723e */ /* 0x000fe200048060ff */
[C---:B------:R-:W-:Y:S01]  /*8180*/  FMUL R10, R38.reuse, R14 ;  /* 0x0000000e260a7220 */ /* 0x040fe20000400000 */
[C---:B------:R-:W-:Y:S01]  /*8190*/  FMUL R15, R38.reuse, R15 ;  /* 0x0000000f260f7220 */ /* 0x040fe20000400000 */
[--C-:B------:R-:W-:Y:S01]  /*81a0*/  HADD2.F32 R55, -RZ, R56.reuse.H0_H0 ;  /* 0x20000038ff377230 */ /* 0x100fe20000004100 */
[----:B------:R-:W-:Y:S01]  /*81b0*/  F2FP.SATFINITE.E5M2.F32.PACK_AB_MERGE_C R109, R5, R4, R109 ;  /* 0x00000004056d723e */ /* 0x000fe2000480606d */
[C---:B------:R-:W-:Y:S01]  /*81c0*/  FFMA R10, R41.reuse, R51, R10 ;  /* 0x00000033290a7223 */ /* 0x040fe2000000000a */
[C---:B------:R-:W-:Y:S01]  /*81d0*/  FFMA R15, R41.reuse, R52, R15 ;  /* 0x00000034290f7223 */ /* 0x040fe2000000000f */
[C---:B------:R-:W-:Y:S01]  /*81e0*/  FFMA R12, R41.reuse, R53, R12 ;  /* 0x00000035290c7223 */ /* 0x040fe2000000000c */
[C---:B------:R-:W-:Y:S01]  /*81f0*/  FFMA R13, R41.reuse, R54, R13 ;  /* 0x00000036290d7223 */ /* 0x040fe2000000000d */
[----:B------:R-:W-:Y:S02]  /*8200*/  HADD2.F32 R56, -RZ, R56.H1_H1 ;  /* 0x30000038ff387230 */ /* 0x000fe40000004100 */
[C---:B------:R-:W-:Y:S01]  /*8210*/  FMUL R14, R38.reuse, R18 ;  /* 0x00000012260e7220 */ /* 0x040fe20000400000 */
[C---:B------:R-:W-:Y:S01]  /*8220*/  FMUL R19, R38.reuse, R19 ;  /* 0x0000001326137220 */ /* 0x040fe20000400000 */
[--C-:B------:R-:W-:Y:S02]  /*8230*/  HADD2.F32 R59, -RZ, R60.reuse.H0_H0 ;  /* 0x2000003cff3b7230 */ /* 0x100fe40000004100 */
[C---:B------:R-:W-:Y:S01]  /*8240*/  FMUL R18, R38.reuse, R22 ;  /* 0x0000001626127220 */ /* 0x040fe20000400000 */
[C---:B------:R-:W-:Y:S01]  /*8250*/  FFMA R14, R41.reuse, R55, R14 ;  /* 0x00000037290e7223 */ /* 0x040fe2000000000e */
[----:B------:R-:W-:Y:S02]  /*8260*/  HADD2.F32 R60, -RZ, R60.H1_H1 ;  /* 0x3000003cff3c7230 */ /* 0x000fe40000004100 */
        /* <DEDUP_REMOVED lines=54> */
[----:B------:R-:W-:Y:S02]  /*85d0*/  UIADD3 UR4, UP0, UPT, UR60, 0x680, URZ ;  /* 0x000006803c047890 */ /* 0x000fe4000ff1e0ff */
[----:B------:R-:W-:Y:S02]  /*85e0*/  UIADD3 UR9, UPT, UPT, UR49, 0x40, URZ ;  /* 0x0000004031097890 */ /* 0x000fe4000fffe0ff */
[----:B------:R-:W-:Y:S02]  /*85f0*/  UIADD3 UR8, UPT, UPT, UR44, 0x5400, URZ ;  /* 0x000054002c087890 */ /* 0x000fe4000fffe0ff */
[----:B------:R-:W-:Y:S01]  /*8600*/  UIADD3.X UR5, UPT, UPT, URZ, UR61, URZ, UP0, !UPT ;  /* 0x0000003dff057290 */ /* 0x000fe200087fe4ff */
[----:B------:R-:W-:Y:S01]  /*8610*/  UMOV UR10, UR50 ;  /* 0x00000032000a7c82 */ /* 0x000fe20008000000 */
[----:B------:R-:W-:Y:S07]  /*8620*/  UMOV UR11, UR36 ;  /* 0x00000024000b7c82 */ /* 0x000fee0008000000 */
[----:B------:R2:W-:Y:S01]  /*8630*/  UTMASTG.3D [UR8], [UR4] ;  /* 0x00000008040073b5 */ /* 0x0005e20008010000 */
[----:B------:R0:W-:Y:S01]  /*8640*/  UTMACMDFLUSH ;  /* 0x00000000000079b7 */ /* 0x0001e20000000000 */
[----:B--2---:R-:W-:Y:S04]  /*8650*/  DEPBAR.LE SB0, 0x1 ;  /* 0x000080400000791a */ /* 0x004fe80000000000 */
.L_x_131:
[----:B------:R-:W-:Y:S05]  /*8660*/  BSYNC.RECONVERGENT B0 ;  /* 0x0000000000007941 */ /* 0x000fea0003800200 */
.L_x_130:
        /* <DEDUP_REMOVED lines=16> */
.L_x_135:
[----:B------:R-:W-:Y:S05]  /*8770*/  BSYNC B0 ;  /* 0x0000000000007941 */ /* 0x000fea0003800000 */
.L_x_134:
        /* <DEDUP_REMOVED lines=17> */
.L_x_133:
[----:B------:R-:W-:Y:S05]  /*8890*/  BSYNC B1 ;  /* 0x0000000000017941 */ /* 0x000fea0003800000 */
.L_x_132:
        /* <DEDUP_REMOVED lines=21> */
.L_x_137:
        /* <DEDUP_REMOVED lines=18> */
[----:B------:R-:W-:Y:S01]  /*8b10*/  ISETP.NE.AND P6, PT, R103, RZ, PT ;  /* 0x000000ff6700720c */ /* 0x000fe20003fc5270 */
[--C-:B------:R-:W-:Y:S01]  /*8b20*/  HADD2.F32 R49, -RZ, R50.reuse.H0_H0 ;  /* 0x20000032ff317230 */ /* 0x100fe20000004100 */
[----:B----4-:R-:W-:Y:S01]  /*8b30*/  F2FP.F16.E5M2.UNPACK_B R58, R76 ;  /* 0x0000004cff3a723e */ /* 0x010fe200020004ff */
[----:B------:R-:W-:Y:S01]  /*8b40*/  HADD2.F32 R50, -RZ, R50.H1_H1 ;  /* 0x30000032ff327230 */ /* 0x000fe20000004100 */
[----:B------:R-:W-:Y:S01]  /*8b50*/  F2FP.F16.E5M2.UNPACK_B R62, R77 ;  /* 0x0000004dff3e723e */ /* 0x000fe200020004ff */
[--C-:B------:R-:W-:Y:S01]  /*8b60*/  HADD2.F32 R53, -RZ, R54.reuse.H0_H0 ;  /* 0x20000036ff357230 */ /* 0x100fe20000004100 */
[----:B------:R-:W-:Y:S01]  /*8b70*/  F2FP.F16.E5M2.UNPACK_B R66, R78 ;  /* 0x0000004eff42723e */ /* 0x000fe200020004ff */
[----:B------:R-:W-:Y:S01]  /*8b80*/  HADD2.F32 R54, -RZ, R54.H1_H1 ;  /* 0x30000036ff367230 */ /* 0x000fe20000004100 */
[----:B------:R-:W-:Y:S01]  /*8b90*/  F2FP.F16.E5M2.UNPACK_B R70, R79 ;  /* 0x0000004fff46723e */ /* 0x000fe200020004ff */
[--C-:B------:R-:W-:Y:S01]  /*8ba0*/  HADD2.F32 R57, -RZ, R58.reuse.H0_H0 ;  /* 0x2000003aff397230 */ /* 0x100fe20000004100 */
[----:B------:R-:W-:Y:S01]  /*8bb0*/  F2FP.F16.E5M2.UNPACK_B R56, R75.H1 ;  /* 0x0000004bff38723e */ /* 0x000fe200030004ff */
[----:B------:R-:W-:Y:S01]  /*8bc0*/  HADD2.F32 R58, -RZ, R58.H1_H1 ;  /* 0x3000003aff3a7230 */ /* 0x000fe20000004100 */
[----:B------:R-:W-:Y:S01]  /*8bd0*/  F2FP.F16.E5M2.UNPACK_B R60, R76.H1 ;  /* 0x0000004cff3c723e */ /* 0x000fe200030004ff */
[--C-:B------:R-:W-:Y:S01]  /*8be0*/  HADD2.F32 R61, -RZ, R62.reuse.H0_H0 ;  /* 0x2000003eff3d7230 */ /* 0x100fe20000004100 */
[----:B------:R-:W-:Y:S01]  /*8bf0*/  F2FP.F16.E5M2.UNPACK_B R64, R77.H1 ;  /* 0x0000004dff40723e */ /* 0x000fe200030004ff */
[----:B------:R-:W-:Y:S01]  /*8c00*/  HADD2.F32 R62, -RZ, R62.H1_H1 ;  /* 0x3000003eff3e7230 */ /* 0x000fe20000004100 */
[----:B------:R-:W-:Y:S01]  /*8c10*/  F2FP.F16.E5M2.UNPACK_B R68, R78.H1 ;  /* 0x0000004eff44723e */ /* 0x000fe200030004ff */
        /* <DEDUP_REMOVED lines=112> */
[----:B------:R-:W-:Y:S02]  /*9320*/  UIADD3 UR4, UPT, UPT, UR44, 0x4400, URZ ;  /* 0x000044002c047890 */ /* 0x000fe4000fffe0ff */
[----:B------:R-:W-:Y:S01]  /*9330*/  UIADD3 UR9, UPT, UPT, UR49, 0x80, URZ ;  /* 0x0000008031097890 */ /* 0x000fe2000fffe0ff */
[----:B------:R-:W-:Y:S01]  /*9340*/  UMOV UR10, UR50 ;  /* 0x00000032000a7c82 */ /* 0x000fe20008000000 */
[----:B------:R-:W-:Y:S02]  /*9350*/  UMOV UR11, UR36 ;  /* 0x00000024000b7c82 */ /* 0x000fe40008000000 */
        /* <DEDUP_REMOVED lines=8> */
.L_x_139:
[----:B------:R-:W-:Y:S05]  /*93e0*/  BSYNC.RECONVERGENT B0 ;  /* 0x0000000000007941 */ /* 0x000fea0003800200 */
.L_x_138:
        /* <DEDUP_REMOVED lines=16> */
.L_x_143:
[----:B------:R-:W-:Y:S05]  /*94f0*/  BSYNC B0 ;  /* 0x0000000000007941 */ /* 0x000fea0003800000 */
.L_x_142:
        /* <DEDUP_REMOVED lines=17> */
.L_x_141:
[----:B------:R-:W-:Y:S05]  /*9610*/  BSYNC B1 ;  /* 0x0000000000017941 */ /* 0x000fea0003800000 */
.L_x_140:
        /* <DEDUP_REMOVED lines=21> */
.L_x_145:
[----:B------:R-:W-:Y:S01]  /*9770*/  ISETP.NE.AND P0, PT, R99, RZ, PT ;  /* 0x000000ff6300720c */ /* 0x000fe20003f05270 */
[----:B------:R-:W-:Y:S05]  /*9780*/  WARPSYNC.ALL ;  /* 0x0000000000007948 */ /* 0x000fea0003800000 */
[----:B------:R-:W-:Y:S01]  /*9790*/  R2UR UR4, R39 ;  /* 0x00000000270472ca */ /* 0x000fe200000e0000 */
[----:B------:R-:W2:Y:S01]  /*97a0*/  S2UR UR6, SR_CgaCtaId ;  /* 0x00000000000679c3 */ /* 0x000ea20000008800 */
[-C--:B------:R-:W-:Y:S01]  /*97b0*/  F2FP.F16.E5M2.UNPACK_B R42, R72.reuse ;  /* 0x00000048ff2a723e */ /* 0x080fe200020004ff */
[----:B------:R-:W-:Y:S01]  /*97c0*/  BSSY.RECONVERGENT B0, `(.L_x_146) ;  /* 0x000009b000007945 */ /* 0x000fe20003800200 */
[----:B------:R-:W-:Y:S02]  /*97d0*/  F2FP.F16.E5M2.UNPACK_B R72, R72.H1 ;  /* 0x00000048ff48723e */ /* 0x000fe400030004ff */
[-C--:B------:R-:W-:Y:S01]  /*97e0*/  F2FP.F16.E5M2.UNPACK_B R46, R73.reuse ;  /* 0x00000049ff2e723e */ /* 0x080fe200020004ff */
[--C-:B------:R-:W-:Y:S01]  /*97f0*/  HADD2.F32 R40, -RZ, R42.reuse.H0_H0 ;  /* 0x2000002aff287230 */ /* 0x100fe20000004100 */
[----:B------:R-:W-:Y:S01]  /*9800*/  F2FP.F16.E5M2.UNPACK_B R73, R73.H1 ;  /* 0x00000049ff49723e */ /* 0x000fe200030004ff */
[----:B------:R-:W-:Y:S01]  /*9810*/  HADD2.F32 R42, -RZ, R42.H1_H1 ;  /* 0x3000002aff2a7230 */ /* 0x000fe20000004100 */
[-C--:B------:R-:W-:Y:S01]  /*9820*/  F2FP.F16.E5M2.UNPACK_B R50, R74.reuse ;  /* 0x0000004aff32723e */ /* 0x080fe200020004ff */
[----:B------:R-:W-:Y:S01]  /*9830*/  HADD2.F32 R43, -RZ, R72.H0_H0 ;  /* 0x20000048ff2b7230 */ /* 0x000fe20000004100 */
[----:B------:R-:W-:Y:S01]  /*9840*/  F2FP.F16.E5M2.UNPACK_B R74, R74.H1 ;  /* 0x0000004aff4a723e */ /* 0x000fe200030004ff */
[----:B------:R-:W-:Y:S01]  /*9850*/  LDTM.16dp32bit_t0_t15.x32 R4, tmem[UR4+0xc0] ;  /* 0x0000c004000479ee */ /* 0x000fe20008a80000 */
[----:B------:R-:W3:Y:S01]  /*9860*/  LDTM.16dp32bit_t16_t31.x32 R4, tmem[UR4+0xe0] ;  /* 0x0000e004000479ee */ /* 0x000ee20008aa0000 */
[----:B------:R-:W-:Y:S01]  /*9870*/  NOP ;  /* 0x0000000000007918 */ /* 0x000fe20000000000 */
[--C-:B------:R-:W-:Y:S01]  /*9880*/  HADD2.F32 R45, -RZ, R46.reuse.H0_H0 ;  /* 0x2000002eff2d7230 */ /* 0x100fe20000004100 */
[----:B------:R-:W-:Y:S01]  /*9890*/  R2UR UR5, R71 ;  /* 0x00000000470572ca */ /* 0x000fe200000e0000 */
[----:B------:R-:W-:Y:S01]  /*98a0*/  HADD2.F32 R46, -RZ, R46.H1_H1 ;  /* 0x3000002eff2e7230 */ /* 0x000fe20000004100 */
[----:B------:R-:W-:Y:S01]  /*98b0*/  F2FP.F16.E5M2.UNPACK_B R54, R75 ;  /* 0x0000004bff36723e */ /* 0x000fe200020004ff */
        /* <DEDUP_REMOVED lines=10> */
[----:B------:R-:W-:Y:S01]  /*9960*/  UIADD3 UR4, UPT, UPT, UR5, 0x1d0, URZ ;  /* 0x000001d005047890 */ /* 0x000fe2000fffe0ff */
[----:B------:R-:W-:Y:S01]  /*9970*/  HADD2.F32 R59, -RZ, R58.H1_H1 ;  /* 0x3000003aff3b7230 */ /* 0x000fe20000004100 */
[----:B------:R-:W-:Y:S01]  /*9980*/  F2FP.F16.E5M2.UNPACK_B R76, R76.H1 ;  /* 0x0000004cff4c723e */ /* 0x000fe200030004ff */
[--C-:B------:R-:W-:Y:S01]  /*9990*/  HADD2.F32 R60, -RZ, R62.reuse.H0_H0 ;  /* 0x2000003eff3c7230 */ /* 0x100fe20000004100 */
[----:B------:R-:W-:Y:S01]  /*99a0*/  F2FP.F16.E5M2.UNPACK_B R77, R77.H1 ;  /* 0x0000004dff4d723e */ /* 0x000fe200030004ff */
[----:B------:R-:W-:Y:S01]  /*99b0*/  HADD2.F32 R63, -RZ, R62.H1_H1 ;  /* 0x3000003eff3f7230 */ /* 0x000fe20000004100 */
[----:B------:R-:W-:Y:S01]  /*99c0*/  F2FP.F16.E5M2.UNPACK_B R78, R78.H1 ;  /* 0x0000004eff4e723e */ /* 0x000fe200030004ff */
[--C-:B------:R-:W-:Y:S01]  /*99d0*/  HADD2.F32 R64, -RZ, R66.reuse.H0_H0 ;  /* 0x20000042ff407230 */ /* 0x100fe20000004100 */
[----:B--2---:R-:W-:Y:S01]  /*99e0*/  UPRMT UR4, UR6, 0x654, UR4 ;  /* 0x0000065406047896 */ /* 0x004fe20008000004 */
[C---:B---3--:R-:W-:Y:S01]  /*99f0*/  FMUL R4, R38.reuse, R4 ;  /* 0x0000000426047220 */ /* 0x048fe20000400000 */
[C---:B------:R-:W-:Y:S01]  /*9a00*/  FMUL R5, R38.reuse, R5 ;  /* 0x0000000526057220 */ /* 0x040fe20000400000 */
[C---:B------:R-:W-:Y:S01]  /*9a10*/  FMUL R8, R38.reuse, R8 ;  /* 0x0000000826087220 */ /* 0x040fe20000400000 */
[C---:B------:R-:W-:Y:S01]  /*9a20*/  FMUL R9, R38.reuse, R9 ;  /* 0x0000000926097220 */ /* 0x040fe20000400000 */
[C---:B------:R-:W-:Y:S01]  /*9a30*/  FFMA R4, R41.reuse, R40, R4 ;  /* 0x0000002829047223 */ /* 0x040fe20000000004 */
[C---:B------:R-:W-:Y:S01]  /*9a40*/  FFMA R5, R41.reuse, R42, R5 ;  /* 0x0000002a29057223 */ /* 0x040fe20000000005 */
[C---:B------:R-:W-:Y:S01]  /*9a50*/  FMUL R12, R38.reuse, R12 ;  /* 0x0000000c260c7220 */ /* 0x040fe20000400000 */
[C---:B------:R-:W-:Y:S01]  /*9a60*/  FMUL R13, R38.reuse, R13 ;  /* 0x0000000d260d7220 */ /* 0x040fe20000400000 */
[----:B------:R-:W-:Y:S01]  /*9a70*/  SYNCS.ARRIVE.TRANS64.RED.A1T0 RZ, [UR4], RZ ;  /* 0x000000ffffff79a7 */ /* 0x000fe20008100404 */
[C---:B------:R-:W-:Y:S01]  /*9a80*/  FMUL R16, R38.reuse, R16 ;  /* 0x0000001026107220 */ /* 0x040fe20000400000 */
[C---:B------:R-:W-:Y:S01]  /*9a90*/  FMUL R17, R38.reuse, R17 ;  /* 0x0000001126117220 */ /* 0x040fe20000400000 */
[C---:B------:R-:W-:Y:S01]  /*9aa0*/  FMUL R0, R38.reuse, R20 ;  /* 0x0000001426007220 */ /* 0x040fe20000400000 */
[C---:B------:R-:W-:Y:S01]  /*9ab0*/  FMUL R2, R38.reuse, R21 ;  /* 0x0000001526027220 */ /* 0x040fe20000400000 */
[C---:B------:R-:W-:Y:S01]  /*9ac0*/  FMUL R20, R38.reuse, R25 ;  /* 0x0000001926147220 */ /* 0x040fe20000400000 */
[----:B------:R-:W-:Y:S02]  /*9ad0*/  HADD2.F32 R67, -RZ, R66.H1_H1 ;  /* 0x30000042ff437230 */ /* 0x000fe40000004100 */
[C---:B------:R-:W-:Y:S01]  /*9ae0*/  FMUL R6, R38.reuse, R6 ;  /* 0x0000000626067220 */ /* 0x040fe20000400000 */
[----:B------:R-:W-:Y:S02]  /*9af0*/  HADD2.F32 R44, -RZ, R72.H1_H1 ;  /* 0x30000048ff2c7230 */ /* 0x000fe40000004100 */
[C---:B------:R-:W-:Y:S01]  /*9b00*/  FMUL R7, R38.reuse, R7 ;  /* 0x0000000726077220 */ /* 0x040fe20000400000 */
[--C-:B------:R-:W-:Y:S02]  /*9b10*/  HADD2.F32 R47, -RZ, R73.reuse.H0_H0 ;  /* 0x20000049ff2f7230 */ /* 0x100fe40000004100 */
[C---:B------:R-:W-:Y:S01]  /*9b20*/  FFMA R6, R41.reuse, R43, R6 ;  /* 0x0000002b29067223 */ /* 0x040fe20000000006 */
[--C-:B------:R-:W-:Y:S02]  /*9b30*/  HADD2.F32 R40, -RZ, R68.reuse.H0_H0 ;  /* 0x20000044ff287230 */ /* 0x100fe40000004100 */
[C---:B------:R-:W-:Y:S01]  /*9b40*/  FFMA R7, R41.reuse, R44, R7 ;  /* 0x0000002c29077223 */ /* 0x040fe20000000007 */
[C---:B------:R-:W-:Y:S01]  /*9b50*/  FFMA R8, R41.reuse, R45, R8 ;  /* 0x0000002d29087223 */ /* 0x040fe20000000008 */
[----:B------:R-:W-:Y:S01]  /*9b60*/  FFMA R9, R41, R46, R9 ;  /* 0x0000002e29097223 */ /* 0x000fe20000000009 */
[----:B------:R-:W-:Y:S02]  /*9b70*/  HADD2.F32 R43, -RZ, R68.H1_H1 ;  /* 0x30000044ff2b7230 */ /* 0x000fe40000004100 */
[C---:B------:R-:W-:Y:S01]  /*9b80*/  FMUL R10, R38.reuse, R10 ;  /* 0x0000000a260a7220 */ /* 0x040fe20000400000 */
[----:B------:R-:W-:Y:S01]  /*9b90*/  HADD2.F32 R48, -RZ, R73.H1_H1 ;  /* 0x30000049ff307230 */ /* 0x000fe20000004100 */
[----:B------:R-:W-:Y:S01]  /*9ba0*/  F2FP.SATFINITE.E5M2.F32.PACK_AB_MERGE_C R104, R7, R6, RZ ;  /* 0x000000060768723e */ /* 0x000fe200048060ff */
[C---:B------:R-:W-:Y:S01]  /*9bb0*/  FMUL R7, R38.reuse, R24 ;  /* 0x0000001826077220 */ /* 0x040fe20000400000 */
[----:B------:R-:W-:Y:S01]  /*9bc0*/  FFMA R10, R41, R47, R10 ;  /* 0x0000002f290a7223 */ /* 0x000fe2000000000a */
[C---:B------:R-:W-:Y:S01]  /*9bd0*/  FMUL R24, R38.reuse, R29 ;  /* 0x0000001d26187220 */ /* 0x040fe20000400000 */
[----:B------:R-:W-:Y:S01]  /*9be0*/  F2FP.SATFINITE.E5M2.F32.PACK_AB_MERGE_C R104, R5, R4, R104 ;  /* 0x000000040568723e */ /* 0x000fe20004806068 */
[C---:B------:R-:W-:Y:S01]  /*9bf0*/  FMUL R11, R38.reuse, R11 ;  /* 0x0000000b260b7220 */ /* 0x040fe20000400000 */
[--C-:B------:R-:W-:Y:S02]  /*9c00*/  HADD2.F32 R51, -RZ, R74.reuse.H0_H0 ;  /* 0x2000004aff337230 */ /* 0x100fe40000004100 */
[C---:B------:R-:W-:Y:S01]  /*9c10*/  FMUL R14, R38.reuse, R14 ;  /* 0x0000000e260e7220 */ /* 0x040fe20000400000 */
[----:B------:R-:W-:Y:S02]  /*9c20*/  HADD2.F32 R52, -RZ, R74.H1_H1 ;  /* 0x3000004aff347230 */ /* 0x000fe40000004100 */
[C---:B------:R-:W-:Y:S01]  /*9c30*/  FFMA R11, R41.reuse, R48, R11 ;  /* 0x00000030290b7223 */ /* 0x040fe2000000000b */
[C---:B------:R-:W-:Y:S01]  /*9c40*/  FFMA R12, R41.reuse, R49, R12 ;  /* 0x00000031290c7223 */ /* 0x040fe2000000000c */
[C---:B------:R-:W-:Y:S01]  /*9c50*/  FFMA R13, R41.reuse, R50, R13 ;  /* 0x00000032290d7223 */ /* 0x040fe2000000000d */
[----:B------:R-:W-:Y:S01]  /*9c60*/  FFMA R14, R41, R51, R14 ;  /* 0x00000033290e7223 */ /* 0x000fe2000000000e */
[C---:B------:R-:W-:Y:S01]  /*9c70*/  FMUL R15, R38.reuse, R15 ;  /* 0x0000000f260f7220 */ /* 0x040fe20000400000 */
[--C-:B------:R-:W-:Y:S01]  /*9c80*/  HADD2.F32 R55, -RZ, R75.reuse.H0_H0 ;  /* 0x2000004bff377230 */ /* 0x100fe20000004100 */
[----:B------:R-:W-:Y:S01]  /*9c90*/  F2FP.SATFINITE.E5M2.F32.PACK_AB_MERGE_C R105, R11, R10, RZ ;  /* 0x0000000a0b69723e */ /* 0x000fe200048060ff */
[----:B------:R-:W-:Y:S02]  /*9ca0*/  HADD2.F32 R56, -RZ, R75.H1_H1 ;  /* 0x3000004bff387230 */ /* 0x000fe40000004100 */
[C---:B------:R-:W-:Y:S01]  /*9cb0*/  FFMA R15, R41.reuse, R52, R15 ;  /* 0x00000034290f7223 */ /* 0x040fe2000000000f */
[----:B------:R-:W-:Y:S01]  /*9cc0*/  FFMA R16, R41, R53, R16 ;  /* 0x0000003529107223 */ /* 0x000fe20000000010 */
[----:B------:R-:W-:Y:S01]  /*9cd0*/  F2FP.SATFINITE.E5M2.F32.PACK_AB_MERGE_C R105, R9, R8, R105 ;  /* 0x000000080969723e */ /* 0x000fe20004806069 */
[----:B------:R-:W-:Y:S01]  /*9ce0*/  FFMA R17, R41, R54, R17 ;  /* 0x0000003629117223 */ /* 0x000fe20000000011 */
[C---:B------:R-:W-:Y:S01]  /*9cf0*/  FMUL R18, R38.reuse, R18 ;  /* 0x0000001226127220 */ /* 0x040fe20000400000 */
[----:B------:R-:W-:Y:S01]  /*9d00*/  F2FP.SATFINITE.E5M2.F32.PACK_AB_MERGE_C R106, R15, R14, RZ ;  /* 0x0000000e0f6a723e */ /* 0x000fe200048060ff */
[C---:B------:R-:W-:Y:S01]  /*9d10*/  FMUL R19, R38.reuse, R19 ;  /* 0x0000001326137220 */ /* 0x040fe20000400000 */
[--C-:B------:R-:W-:Y:S02]  /*9d20*/  HADD2.F32 R58, -RZ, R76.reuse.H0_H0 ;  /* 0x2000004cff3a7230 */ /* 0x100fe40000004100 */
[----:B------:R-:W-:Y:S01]  /*9d30*/  FFMA R18, R41, R55, R18 ;  /* 0x0000003729127223 */ /* 0x000fe20000000012 */
[----:B------:R-:W-:Y:S01]  /*9d40*/  F2FP.SATFINITE.E5M2.F32.PACK_AB_MERGE_C R106, R13, R12, R106 ;  /* 0x0000000c0d6a723e */ /* 0x000fe2000480606a */
[C---:B------:R-:W-:Y:S01]  /*9d50*/  FFMA R19, R41.reuse, R56, R19 ;  /* 0x0000003829137223 */ /* 0x040fe20000000013 */
[----:B------:R-:W-:Y:S02]  /*9d60*/  HADD2.F32 R61, -RZ, R76.H1_H1 ;  /* 0x3000004cff3d7230 */ /* 0x000fe40000004100 */
[C---:B------:R-:W-:Y:S01]  /*9d70*/  FMUL R3, R38.reuse, R22 ;  /* 0x0000001626037220 */ /* 0x040fe20000400000 */
        /* <DEDUP_REMOVED lines=10> */
[C---:B------:R-:W-:Y:S01]  /*9e20*/  FMUL R23, R38.reuse, R28 ;  /* 0x0000001c26177220 */ /* 0x040fe20000400000 */
[----:B------:R-:W-:Y:S01]  /*9e30*/  F2FP.F16.E5M2.UNPACK_B R79, R79.H1 ;  /* 0x0000004fff4f723e */ /* 0x000fe200030004ff */
        /* <DEDUP_REMOVED lines=9> */
[C---:B------:R-:W-:Y:S01]  /*9ed0*/  FFMA R24, R41.reuse, R67, R24 ;  /* 0x0000004329187223 */ /* 0x040fe20000000018 */
[C---:B------:R-:W-:Y:S01]  /*9ee0*/  FMUL R28, R38.reuse, R33 ;  /* 0x00000021261c7220 */ /* 0x040fe20000400000 */
[--C-:B------:R-:W-:Y:S02]  /*9ef0*/  HADD2.F32 R42, -RZ, R79.reuse.H0_H0 ;  /* 0x2000004fff2a7230 */ /* 0x100fe40000004100 */
[C---:B------:R-:W-:Y:S01]  /*9f00*/  FFMA R25, R41.reuse, R66, R25 ;  /* 0x0000004229197223 */ /* 0x040fe20000000019 */
[----:B------:R-:W-:Y:S02]  /*9f10*/  HADD2.F32 R71, -RZ, R79.H1_H1 ;  /* 0x3000004fff477230 */ /* 0x000fe40000004100 */
[C---:B------:R-:W-:Y:S01]  /*9f20*/  FMUL R29, R38.reuse, R34 ;  /* 0x00000022261d7220 */ /* 0x040fe20000400000 */
[----:B------:R-:W-:Y:S01]  /*9f30*/  FFMA R26, R41, R69, R26 ;  /* 0x00000045291a7223 */ /* 0x000fe2000000001a */
[----:B------:R-:W-:Y:S01]  /*9f40*/  FMUL R30, R38, R35 ;  /* 0x00000023261e7220 */ /* 0x000fe20000400000 */
[----:B------:R-:W-:Y:S01]  /*9f50*/  F2FP.SATFINITE.E5M2.F32.PACK_AB_MERGE_C R107, R19, R18, RZ ;  /* 0x00000012136b723e */ /* 0x000fe200048060ff */
[C---:B------:R-:W-:Y:S01]  /*9f60*/  FFMA R27, R41.reuse, R40, R27 ;  /* 0x00000028291b7223 */ /* 0x040fe2000000001b */
[C---:B------:R-:W-:Y:S01]  /*9f70*/  FFMA R28, R41.reuse, R43, R28 ;  /* 0x0000002b291c7223 */ /* 0x040fe2000000001c */
[C---:B------:R-:W-:Y:S01]  /*9f80*/  FFMA R29, R41.reuse, R42, R29 ;  /* 0x0000002a291d7223 */ /* 0x040fe2000000001d */
[----:B------:R-:W-:Y:S01]  /*9f90*/  FFMA R30, R41, R71, R30 ;  /* 0x00000047291e7223 */ /* 0x000fe2000000001e */
[----:B------:R-:W-:Y:S02]  /*9fa0*/  F2FP.SATFINITE.E5M2.F32.PACK_AB_MERGE_C R107, R17, R16, R107 ;  /* 0x00000010116b723e */ /* 0x000fe4000480606b */
[----:B------:R-:W-:Y:S02]  /*9fb0*/  F2FP.SATFINITE.E5M2.F32.PACK_AB_MERGE_C R3, R6, R3, RZ ;  /* 0x000000030603723e */ /* 0x000fe400048060ff */
[----:B-1----:R-:W-:Y:S01]  /*9fc0*/  F2FP.SATFINITE.E5M2.F32.PACK_AB_MERGE_C R109, R22, R21, RZ ;  /* 0x00000015166d723e */ /* 0x002fe200048060ff */
[----:B------:R1:W-:Y:S01]  /*9fd0*/  STS.128 [R88+UR44+0x5400], R104 ;  /* 0x0054006858007988 */ /* 0x0003e20008000c2c */
[----:B------:R-:W-:Y:S02]  /*9fe0*/  F2FP.SATFINITE.E5M2.F32.PACK_AB_MERGE_C R64, R26, R25, RZ ;  /* 0x000000191a40723e */ /* 0x000fe400048060ff */
[----:B------:R-:W-:Y:S02]  /*9ff0*/  F2FP.SATFINITE.E5M2.F32.PACK_AB_MERGE_C R67, R30, R29, RZ ;  /* 0x0000001d1e43723e */ /* 0x000fe400048060ff */
[----:B------:R-:W-:Y:S02]  /*a000*/  F2FP.SATFINITE.E5M2.F32.PACK_AB_MERGE_C R108, R2, R0, R3 ;  /* 0x00000000026c723e */ /* 0x000fe40004806003 */
[----:B------:R-:W-:Y:S02]  /*a010*/  F2FP.SATFINITE.E5M2.F32.PACK_AB_MERGE_C R109, R20, R7, R109 ;  /* 0x00000007146d723e */ /* 0x000fe4000480606d */
[----:B------:R-:W-:Y:S02]  /*a020*/  F2FP.SATFINITE.E5M2.F32.PACK_AB_MERGE_C R110, R24, R23, R64 ;  /* 0x00000017186e723e */ /* 0x000fe40004806040 */
[----:B------:R-:W-:Y:S02]  /*a030*/  F2FP.SATFINITE.E5M2.F32.PACK_AB_MERGE_C R111, R28, R27, R67 ;  /* 0x0000001b1c6f723e */ /* 0x000fe40004806043 */
[----:B------:R-:W-:Y:S03]  /*a040*/  IADD3 R36, PT, PT, R36, 0x1, RZ ;  /* 0x0000000124247810 */ /* 0x000fe60007ffe0ff */
        /* <DEDUP_REMOVED lines=18> */
.L_x_147:
[----:B------:R-:W-:Y:S05]  /*a170*/  BSYNC.RECONVERGENT B0 ;  /* 0x0000000000007941 */ /* 0x000fea0003800200 */
.L_x_146:
[----:B------:R-:W-:Y:S01]  /*a180*/  BAR.SYNC.DEFER_BLOCKING 0x1, 0x80 ;  /* 0x0042000000007b1d */ /* 0x000fe20000010000 */
[C---:B------:R-:W-:Y:S01]  /*a190*/  ISETP.NE.AND P0, PT, R91.reuse, 0x2, PT ;  /* 0x000000025b00780c */ /* 0x040fe20003f05270 */
[----:B------:R-:W-:Y:S01]  /*a1a0*/  UISETP.NE.AND UP0, UPT, UR45, URZ, UPT ;  /* 0x000000ff2d00728c */ /* 0x000fe2000bf05270 */
[----:B------:R-:W-:Y:S01]  /*a1b0*/  ISETP.NE.AND P1, PT, R36, 0x4, PT ;  /* 0x000000042400780c */ /* 0x000fe20003f25270 */
[----:B------:R-:W-:Y:S01]  /*a1c0*/  UIADD3 UR20, UPT, UPT, UR37, UR59, URZ ;  /* 0x0000003b25147290 */ /* 0x000fe2000fffe0ff */
[----:B------:R-:W-:Y:S01]  /*a1d0*/  SEL R5, RZ, 0x1, P0 ;  /* 0x00000001ff057807 */ /* 0x000fe20000000000 */
[----:B------:R-:W-:Y:S01]  /*a1e0*/  UIADD3 UR16, UPT, UPT, UR38, UR62, URZ ;  /* 0x0000003e26107290 */ /* 0x000fe2000fffe0ff */
[----:B------:R-:W-:Y:S02]  /*a1f0*/  SEL R3, RZ, 0x1, P1 ;  /* 0x00000001ff037807 */ /* 0x000fe40000800000 */
[----:B------:R-:W-:Y:S02]  /*a200*/  LOP3.LUT R94, R94, R5, RZ, 0x3c, !PT ;  /* 0x000000055e5e7212 */ /* 0x000fe400078e3cff */
[----:B------:R-:W-:Y:S02]  /*a210*/  LOP3.LUT R96, R96, R3, RZ, 0x3c, !PT ;  /* 0x0000000360607212 */ /* 0x000fe400078e3cff */
[----:B------:R-:W-:Y:S02]  /*a220*/  SEL R91, R91, RZ, P0 ;  /* 0x000000ff5b5b7207 */ /* 0x000fe40000000000 */
[----:B------:R-:W-:Y:S01]  /*a230*/  SEL R36, R36, RZ, P1 ;  /* 0x000000ff24247207 */ /* 0x000fe20000800000 */
[----:B------:R-:W-:Y:S01]  /*a240*/  UMOV UR36, UR58 ;  /* 0x0000003a00247c82 */ /* 0x000fe20008000000 */
[----:B------:R-:W-:Y:S05]  /*a250*/  BRA.U UP0, `(.L_x_148) ;  /* 0xffffffb900f87547 */ /* 0x000fea000b83ffff */
[----:B------:R-:W-:Y:S05]  /*a260*/  EXIT ;  /* 0x000000000000794d */ /* 0x000fea0003800000 */
.L_x_25:
[----:B-1----:R1:W2:Y:S02]  /*a270*/  SYNCS.PHASECHK.TRANS64.TRYWAIT P0, [R0+URZ+0x200], R3 ;  /* 0x00020003000075a7 */ /* 0x0022a400080011ff */
[----:B--2---:R-:W-:Y:S05]  /*a280*/  @!P0 NANOSLEEP.SYNCS 0x989680 ;  /* 0x009896800000895d */ /* 0x004fea0003900000 */
[----:B------:R-:W2:Y:S02]  /*a290*/  @!P0 SYNCS.PHASECHK.TRANS64 P0, [R0+URZ+0x200], R3 ;  /* 0x00020003000085a7 */ /* 0x000ea400080010ff */
[----:B--2---:R-:W-:Y:S05]  /*a2a0*/  @!P0 BRA `(.L_x_25) ;  /* 0xfffffffc00f08947 */ /* 0x004fea000383ffff */
[----:B------:R-:W-:Y:S05]  /*a2b0*/  BRA `(.L_x_149) ;  /* 0xffffff78008c7947 */ /* 0x000fea000383ffff */
.L_x_28:
[----:B-1----:R-:W-:-:S07]  /*a2c0*/  MOV R0, UR33 ;  /* 0x0000002100007c02 */ /* 0x002fce0008000f00 */
.L_x_150:
[----:B-1----:R1:W2:Y:S02]  /*a2d0*/  SYNCS.PHASECHK.TRANS64.TRYWAIT P0, [R0+URZ+0xa0], R3 ;  /* 0x0000a003000075a7 */ /* 0x0022a400080011ff */
[----:B--2---:R-:W-:Y:S05]  /*a2e0*/  @!P0 NANOSLEEP.SYNCS 0x989680 ;  /* 0x009896800000895d */ /* 0x004fea0003900000 */
[----:B------:R-:W2:Y:S02]  /*a2f0*/  @!P0 SYNCS.PHASECHK.TRANS64 P0, [R0+URZ+0xa0], R3 ;  /* 0x0000a003000085a7 */ /* 0x000ea400080010ff */
[----:B--2---:R-:W-:Y:S05]  /*a300*/  @!P0 BRA `(.L_x_150) ;  /* 0xfffffffc00f08947 */ /* 0x004fea000383ffff */
[----:B------:R-:W-:Y:S05]  /*a310*/  BRA `(.L_x_27) ;  /* 0xffffff7800d07947 */ /* 0x000fea000383ffff */
.L_x_35:
[----:B-1----:R-:W-:-:S07]  /*a320*/  MOV R0, UR17 ;  /* 0x0000001100007c02 */ /* 0x002fce0008000f00 */
.L_x_151:
[----:B-1----:R1:W2:Y:S02]  /*a330*/  SYNCS.PHASECHK.TRANS64.TRYWAIT P0, [R0+URZ+0xa0], R3 ;  /* 0x0000a003000075a7 */ /* 0x0022a400080011ff */
[----:B--2---:R-:W-:Y:S05]  /*a340*/  @!P0 NANOSLEEP.SYNCS 0x989680 ;  /* 0x009896800000895d */ /* 0x004fea0003900000 */
[----:B------:R-:W2:Y:S02]  /*a350*/  @!P0 SYNCS.PHASECHK.TRANS64 P0, [R0+URZ+0xa0], R3 ;  /* 0x0000a003000085a7 */ /* 0x000ea400080010ff */
[----:B--2---:R-:W-:Y:S05]  /*a360*/  @!P0 BRA `(.L_x_151) ;  /* 0xfffffffc00f08947 */ /* 0x004fea000383ffff */
[----:B------:R-:W-:Y:S05]  /*a370*/  BRA `(.L_x_34) ;  /* 0xffffff7c00907947 */ /* 0x000fea000383ffff */
.L_x_40:
[----:B-1----:R1:W2:Y:S02]  /*a380*/  SYNCS.PHASECHK.TRANS64.TRYWAIT P0, [R3+URZ+0x190], R0 ;  /* 0x00019000030075a7 */ /* 0x0022a400080011ff */
[----:B--2---:R-:W-:Y:S05]  /*a390*/  @!P0 NANOSLEEP.SYNCS 0x989680 ;  /* 0x009896800000895d */ /* 0x004fea0003900000 */
[----:B------:R-:W2:Y:S02]  /*a3a0*/  @!P0 SYNCS.PHASECHK.TRANS64 P0, [R3+URZ+0x190], R0 ;  /* 0x00019000030085a7 */ /* 0x000ea400080010ff */
[----:B--2---:R-:W-:Y:S05]  /*a3b0*/  @!P0 BRA `(.L_x_40) ;  /* 0xfffffffc00f08947 */ /* 0x004fea000383ffff */
[----:B------:R-:W-:Y:S05]  /*a3c0*/  BRA `(.L_x_152) ;  /* 0xffffff8000307947 */ /* 0x000fea000383ffff */
.L_x_44:
[----:B-1----:R-:W-:-:S07]  /*a3d0*/  MOV R0, UR4 ;  /* 0x0000000400007c02 */ /* 0x002fce0008000f00 */
.L_x_153:
[----:B-1----:R1:W2:Y:S02]  /*a3e0*/  SYNCS.PHASECHK.TRANS64.TRYWAIT P0, [R0+URZ], R3 ;  /* 0x00000003000075a7 */ /* 0x0022a400080011ff */
[----:B--2---:R-:W-:Y:S05]  /*a3f0*/  @!P0 NANOSLEEP.SYNCS 0x989680 ;  /* 0x009896800000895d */ /* 0x004fea0003900000 */
[----:B------:R-:W2:Y:S02]  /*a400*/  @!P0 SYNCS.PHASECHK.TRANS64 P0, [R0+URZ], R3 ;  /* 0x00000003000085a7 */ /* 0x000ea400080010ff */
[----:B--2---:R-:W-:Y:S05]  /*a410*/  @!P0 BRA `(.L_x_153) ;  /* 0xfffffffc00f08947 */ /* 0x004fea000383ffff */
[----:B------:R-:W-:Y:S05]  /*a420*/  BRA `(.L_x_154) ;  /* 0xffffff8400d47947 */ /* 0x000fea000383ffff */
.L_x_45:
[----:B------:R-:W-:-:S07]  /*a430*/  MOV R0, UR5 ;  /* 0x0000000500007c02 */ /* 0x000fce0008000f00 */
.L_x_155:
[----:B-1----:R1:W2:Y:S02]  /*a440*/  SYNCS.PHASECHK.TRANS64.TRYWAIT P0, [R0+URZ], R3 ;  /* 0x00000003000075a7 */ /* 0x0022a400080011ff */
[----:B--2---:R-:W-:Y:S05]  /*a450*/  @!P0 NANOSLEEP.SYNCS 0x989680 ;  /* 0x009896800000895d */ /* 0x004fea0003900000 */
[----:B------:R-:W2:Y:S02]  /*a460*/  @!P0 SYNCS.PHASECHK.TRANS64 P0, [R0+URZ], R3 ;  /* 0x00000003000085a7 */ /* 0x000ea400080010ff */
[----:B--2---:R-:W-:Y:S05]  /*a470*/  @!P0 BRA `(.L_x_155) ;  /* 0xfffffffc00f08947 */ /* 0x004fea000383ffff */
[----:B------:R-:W-:Y:S05]  /*a480*/  BRA `(.L_x_156) ;  /* 0xffffff8400e07947 */ /* 0x000fea000383ffff */
.L_x_46:
[----:B------:R-:W-:-:S07]  /*a490*/  MOV R0, UR5 ;  /* 0x0000000500007c02 */ /* 0x000fce0008000f00 */
.L_x_157:
[----:B-1----:R1:W2:Y:S02]  /*a4a0*/  SYNCS.PHASECHK.TRANS64.TRYWAIT P0, [R0+URZ], R3 ;  /* 0x00000003000075a7 */ /* 0x0022a400080011ff */
[----:B--2---:R-:W-:Y:S05]  /*a4b0*/  @!P0 NANOSLEEP.SYNCS 0x989680 ;  /* 0x009896800000895d */ /* 0x004fea0003900000 */
[----:B------:R-:W2:Y:S02]  /*a4c0*/  @!P0 SYNCS.PHASECHK.TRANS64 P0, [R0+URZ], R3 ;  /* 0x00000003000085a7 */ /* 0x000ea400080010ff */
[----:B--2---:R-:W-:Y:S05]  /*a4d0*/  @!P0 BRA `(.L_x_157) ;  /* 0xfffffffc00f08947 */ /* 0x004fea000383ffff */
[----:B------:R-:W-:Y:S05]  /*a4e0*/  BRA `(.L_x_158) ;  /* 0xffffff8400ec7947 */ /* 0x000fea000383ffff */
.L_x_47:
[----:B------:R-:W-:-:S07]  /*a4f0*/  MOV R0, UR5 ;  /* 0x0000000500007c02 */ /* 0x000fce0008000f00 */
.L_x_159:
[----:B-1----:R1:W2:Y:S02]  /*a500*/  SYNCS.PHASECHK.TRANS64.TRYWAIT P0, [R0+URZ], R3 ;  /* 0x00000003000075a7 */ /* 0x0022a400080011ff */
[----:B--2---:R-:W-:Y:S05]  /*a510*/  @!P0 NANOSLEEP.SYNCS 0x989680 ;  /* 0x009896800000895d */ /* 0x004fea0003900000 */
[----:B------:R-:W2:Y:S02]  /*a520*/  @!P0 SYNCS.PHASECHK.TRANS64 P0, [R0+URZ], R3 ;  /* 0x00000003000085a7 */ /* 0x000ea400080010ff */
[----:B--2---:R-:W-:Y:S05]  /*a530*/  @!P0 BRA `(.L_x_159) ;  /* 0xfffffffc00f08947 */ /* 0x004fea000383ffff */
[----:B------:R-:W-:Y:S05]  /*a540*/  BRA `(.L_x_160) ;  /* 0xffffff8400f87947 */ /* 0x000fea000383ffff */
.L_x_48:
[----:B------:R-:W-:-:S07]  /*a550*/  MOV R0, UR5 ;  /* 0x0000000500007c02 */ /* 0x000fce0008000f00 */
.L_x_161:
[----:B-1----:R1:W2:Y:S02]  /*a560*/  SYNCS.PHASECHK.TRANS64.TRYWAIT P0, [R0+URZ], R3 ;  /* 0x00000003000075a7 */ /* 0x0022a400080011ff */
[----:B--2---:R-:W-:Y:S05]  /*a570*/  @!P0 NANOSLEEP.SYNCS 0x989680 ;  /* 0x009896800000895d */ /* 0x004fea0003900000 */
[----:B------:R-:W2:Y:S02]  /*a580*/  @!P0 SYNCS.PHASECHK.TRANS64 P0, [R0+URZ], R3 ;  /* 0x00000003000085a7 */ /* 0x000ea400080010ff */
[----:B--2---:R-:W-:Y:S05]  /*a590*/  @!P0 BRA `(.L_x_161) ;  /* 0xfffffffc00f08947 */ /* 0x004fea000383ffff */
[----:B------:R-:W-:Y:S05]  /*a5a0*/  BRA `(.L_x_162) ;  /* 0xffffff8800047947 */ /* 0x000fea000383ffff */
.L_x_49:
[----:B------:R-:W-:-:S07]  /*a5b0*/  MOV R0, UR5 ;  /* 0x0000000500007c02 */ /* 0x000fce0008000f00 */
.L_x_163:
[----:B-1----:R1:W2:Y:S02]  /*a5c0*/  SYNCS.PHASECHK.TRANS64.TRYWAIT P0, [R0+URZ], R3 ;  /* 0x00000003000075a7 */ /* 0x0022a400080011ff */
[----:B--2---:R-:W-:Y:S05]  /*a5d0*/  @!P0 NANOSLEEP.SYNCS 0x989680 ;  /* 0x009896800000895d */ /* 0x004fea0003900000 */
[----:B------:R-:W2:Y:S02]  /*a5e0*/  @!P0 SYNCS.PHASECHK.TRANS64 P0, [R0+URZ], R3 ;  /* 0x00000003000085a7 */ /* 0x000ea400080010ff */
[----:B--2---:R-:W-:Y:S05]  /*a5f0*/  @!P0 BRA `(.L_x_163) ;  /* 0xfffffffc00f08947 */ /* 0x004fea000383ffff */
[----:B------:R-:W-:Y:S05]  /*a600*/  BRA `(.L_x_164) ;  /* 0xffffff8800107947 */ /* 0x000fea000383ffff */
.L_x_50:
[----:B------:R-:W-:-:S07]  /*a610*/  MOV R0, UR5 ;  /* 0x0000000500007c02 */ /* 0x000fce0008000f00 */
.L_x_165:
[----:B-1----:R1:W2:Y:S02]  /*a620*/  SYNCS.PHASECHK.TRANS64.TRYWAIT P0, [R0+URZ], R3 ;  /* 0x00000003000075a7 */ /* 0x0022a400080011ff */
[----:B--2---:R-:W-:Y:S05]  /*a630*/  @!P0 NANOSLEEP.SYNCS 0x989680 ;  /* 0x009896800000895d */ /* 0x004fea0003900000 */
[----:B------:R-:W2:Y:S02]  /*a640*/  @!P0 SYNCS.PHASECHK.TRANS64 P0, [R0+URZ], R3 ;  /* 0x00000003000085a7 */ /* 0x000ea400080010ff */
[----:B--2---:R-:W-:Y:S05]  /*a650*/  @!P0 BRA `(.L_x_165) ;  /* 0xfffffffc00f08947 */ /* 0x004fea000383ffff */
[----:B------:R-:W-:Y:S05]  /*a660*/  BRA `(.L_x_166) ;  /* 0xffffff88001c7947 */ /* 0x000fea000383ffff */
.L_x_51:
[----:B------:R-:W-:-:S07]  /*a670*/  MOV R0, UR5 ;  /* 0x0000000500007c02 */ /* 0x000fce0008000f00 */
.L_x_167:
[----:B-1----:R1:W2:Y:S02]  /*a680*/  SYNCS.PHASECHK.TRANS64.TRYWAIT P0, [R0+URZ], R3 ;  /* 0x00000003000075a7 */ /* 0x0022a400080011ff */
[----:B--2---:R-:W-:Y:S05]  /*a690*/  @!P0 NANOSLEEP.SYNCS 0x989680 ;  /* 0x009896800000895d */ /* 0x004fea0003900000 */
[----:B------:R-:W2:Y:S02]  /*a6a0*/  @!P0 SYNCS.PHASECHK.TRANS64 P0, [R0+URZ], R3 ;  /* 0x00000003000085a7 */ /* 0x000ea400080010ff */
[----:B--2---:R-:W-:Y:S05]  /*a6b0*/  @!P0 BRA `(.L_x_167) ;  /* 0xfffffffc00f08947 */ /* 0x004fea000383ffff */
[----:B------:R-:W-:Y:S05]  /*a6c0*/  BRA `(.L_x_168) ;  /* 0xffffff8800287947 */ /* 0x000fea000383ffff */
.L_x_52:
[----:B------:R-:W-:-:S07]  /*a6d0*/  MOV R0, UR5 ;  /* 0x0000000500007c02 */ /* 0x000fce0008000f00 */
.L_x_169:
[----:B-1----:R1:W2:Y:S02]  /*a6e0*/  SYNCS.PHASECHK.TRANS64.TRYWAIT P0, [R0+URZ], R3 ;  /* 0x00000003000075a7 */ /* 0x0022a400080011ff */
[----:B--2---:R-:W-:Y:S05]  /*a6f0*/  @!P0 NANOSLEEP.SYNCS 0x989680 ;  /* 0x009896800000895d */ /* 0x004fea0003900000 */
[----:B------:R-:W2:Y:S02]  /*a700*/  @!P0 SYNCS.PHASECHK.TRANS64 P0, [R0+URZ], R3 ;  /* 0x00000003000085a7 */ /* 0x000ea400080010ff */
[----:B--2---:R-:W-:Y:S05]  /*a710*/  @!P0 BRA `(.L_x_169) ;  /* 0xfffffffc00f08947 */ /* 0x004fea000383ffff */
[----:B------:R-:W-:Y:S05]  /*a720*/  BRA `(.L_x_170) ;  /* 0xffffff8800347947 */ /* 0x000fea000383ffff */
.L_x_53:
[----:B------:R-:W-:-:S07]  /*a730*/  MOV R0, UR5 ;  /* 0x0000000500007c02 */ /* 0x000fce0008000f00 */
.L_x_171:
[----:B-1----:R1:W2:Y:S02]  /*a740*/  SYNCS.PHASECHK.TRANS64.TRYWAIT P0, [R0+URZ], R3 ;  /* 0x00000003000075a7 */ /* 0x0022a400080011ff */
[----:B--2---:R-:W-:Y:S05]  /*a750*/  @!P0 NANOSLEEP.SYNCS 0x989680 ;  /* 0x009896800000895d */ /* 0x004fea0003900000 */
[----:B------:R-:W2:Y:S02]  /*a760*/  @!P0 SYNCS.PHASECHK.TRANS64 P0, [R0+URZ], R3 ;  /* 0x00000003000085a7 */ /* 0x000ea400080010ff */
[----:B--2---:R-:W-:Y:S05]  /*a770*/  @!P0 BRA `(.L_x_171) ;  /* 0xfffffffc00f08947 */ /* 0x004fea000383ffff */
[----:B------:R-:W-:Y:S05]  /*a780*/  BRA `(.L_x_172) ;  /* 0xffffff8800407947 */ /* 0x000fea000383ffff */
.L_x_54:
[----:B------:R-:W-:-:S07]  /*a790*/  MOV R0, UR5 ;  /* 0x0000000500007c02 */ /* 0x000fce0008000f00 */
.L_x_173:
[----:B-1----:R1:W2:Y:S02]  /*a7a0*/  SYNCS.PHASECHK.TRANS64.TRYWAIT P0, [R0+URZ], R3 ;  /* 0x00000003000075a7 */ /* 0x0022a400080011ff */
[----:B--2---:R-:W-:Y:S05]  /*a7b0*/  @!P0 NANOSLEEP.SYNCS 0x989680 ;  /* 0x009896800000895d */ /* 0x004fea0003900000 */
[----:B------:R-:W2:Y:S02]  /*a7c0*/  @!P0 SYNCS.PHASECHK.TRANS64 P0, [R0+URZ], R3 ;  /* 0x00000003000085a7 */ /* 0x000ea400080010ff */
[----:B--2---:R-:W-:Y:S05]  /*a7d0*/  @!P0 BRA `(.L_x_173) ;  /* 0xfffffffc00f08947 */ /* 0x004fea000383ffff */
[----:B------:R-:W-:Y:S05]  /*a7e0*/  BRA `(.L_x_174) ;  /* 0xffffff88004c7947 */ /* 0x000fea000383ffff */
.L_x_55:
[----:B------:R-:W-:-:S07]  /*a7f0*/  MOV R0, UR5 ;  /* 0x0000000500007c02 */ /* 0x000fce0008000f00 */
.L_x_175:
[----:B-1----:R1:W2:Y:S02]  /*a800*/  SYNCS.PHASECHK.TRANS64.TRYWAIT P0, [R0+URZ], R3 ;  /* 0x00000003000075a7 */ /* 0x0022a400080011ff */
[----:B--2---:R-:W-:Y:S05]  /*a810*/  @!P0 NANOSLEEP.SYNCS 0x989680 ;  /* 0x009896800000895d */ /* 0x004fea0003900000 */
[----:B------:R-:W2:Y:S02]  /*a820*/  @!P0 SYNCS.PHASECHK.TRANS64 P0, [R0+URZ], R3 ;  /* 0x00000003000085a7 */ /* 0x000ea400080010ff */
[----:B--2---:R-:W-:Y:S05]  /*a830*/  @!P0 BRA `(.L_x_175) ;  /* 0xfffffffc00f08947 */ /* 0x004fea000383ffff */
[----:B------:R-:W-:Y:S05]  /*a840*/  BRA `(.L_x_176) ;  /* 0xffffff8800587947 */ /* 0x000fea000383ffff */
.L_x_56:
[----:B------:R-:W-:-:S07]  /*a850*/  MOV R0, UR5 ;  /* 0x0000000500007c02 */ /* 0x000fce0008000f00 */
.L_x_177:
[----:B-1----:R1:W2:Y:S02]  /*a860*/  SYNCS.PHASECHK.TRANS64.TRYWAIT P0, [R0+URZ], R3 ;  /* 0x00000003000075a7 */ /* 0x0022a400080011ff */
[----:B--2---:R-:W-:Y:S05]  /*a870*/  @!P0 NANOSLEEP.SYNCS 0x989680 ;  /* 0x009896800000895d */ /* 0x004fea0003900000 */
[----:B------:R-:W2:Y:S02]  /*a880*/  @!P0 SYNCS.PHASECHK.TRANS64 P0, [R0+URZ], R3 ;  /* 0x00000003000085a7 */ /* 0x000ea400080010ff */
[----:B--2---:R-:W-:Y:S05]  /*a890*/  @!P0 BRA `(.L_x_177) ;  /* 0xfffffffc00f08947 */ /* 0x004fea000383ffff */
[----:B------:R-:W-:Y:S05]  /*a8a0*/  BRA `(.L_x_178) ;  /* 0xffffff8800647947 */ /* 0x000fea000383ffff */
.L_x_57:
[----:B------:R-:W-:-:S07]  /*a8b0*/  MOV R0, UR5 ;  /* 0x0000000500007c02 */ /* 0x000fce0008000f00 */
.L_x_179:
[----:B-1----:R1:W2:Y:S02]  /*a8c0*/  SYNCS.PHASECHK.TRANS64.TRYWAIT P0, [R0+URZ], R3 ;  /* 0x00000003000075a7 */ /* 0x0022a400080011ff */
[----:B--2---:R-:W-:Y:S05]  /*a8d0*/  @!P0 NANOSLEEP.SYNCS 0x989680 ;  /* 0x009896800000895d */ /* 0x004fea0003900000 */
[----:B------:R-:W2:Y:S02]  /*a8e0*/  @!P0 SYNCS.PHASECHK.TRANS64 P0, [R0+URZ], R3 ;  /* 0x00000003000085a7 */ /* 0x000ea400080010ff */
[----:B--2---:R-:W-:Y:S05]  /*a8f0*/  @!P0 BRA `(.L_x_179) ;  /* 0xfffffffc00f08947 */ /* 0x004fea000383ffff */
[----:B------:R-:W-:Y:S05]  /*a900*/  BRA `(.L_x_180) ;  /* 0xffffff8800707947 */ /* 0x000fea000383ffff */
.L_x_58:
[----:B------:R-:W-:-:S07]  /*a910*/  MOV R0, UR5 ;  /* 0x0000000500007c02 */ /* 0x000fce0008000f00 */
.L_x_181:
[----:B-1----:R1:W2:Y:S02]  /*a920*/  SYNCS.PHASECHK.TRANS64.TRYWAIT P0, [R0+URZ], R3 ;  /* 0x00000003000075a7 */ /* 0x0022a400080011ff */
[----:B--2---:R-:W-:Y:S05]  /*a930*/  @!P0 NANOSLEEP.SYNCS 0x989680 ;  /* 0x009896800000895d */ /* 0x004fea0003900000 */
[----:B------:R-:W2:Y:S02]  /*a940*/  @!P0 SYNCS.PHASECHK.TRANS64 P0, [R0+URZ], R3 ;  /* 0x00000003000085a7 */ /* 0x000ea400080010ff */
[----:B--2---:R-:W-:Y:S05]  /*a950*/  @!P0 BRA `(.L_x_181) ;  /* 0xfffffffc00f08947 */ /* 0x004fea000383ffff */
[----:B------:R-:W-:Y:S05]  /*a960*/  BRA `(.L_x_182) ;  /* 0xffffff88007c7947 */ /* 0x000fea000383ffff */
.L_x_59:
[----:B------:R-:W-:-:S07]  /*a970*/  MOV R0, UR5 ;  /* 0x0000000500007c02 */ /* 0x000fce0008000f00 */
.L_x_183:
[----:B-1----:R1:W2:Y:S02]  /*a980*/  SYNCS.PHASECHK.TRANS64.TRYWAIT P0, [R0+URZ], R3 ;  /* 0x00000003000075a7 */ /* 0x0022a400080011ff */
[----:B--2---:R-:W-:Y:S05]  /*a990*/  @!P0 NANOSLEEP.SYNCS 0x989680 ;  /* 0x009896800000895d */ /* 0x004fea0003900000 */
[----:B------:R-:W2:Y:S02]  /*a9a0*/  @!P0 SYNCS.PHASECHK.TRANS64 P0, [R0+URZ], R3 ;  /* 0x00000003000085a7 */ /* 0x000ea400080010ff */
[----:B--2---:R-:W-:Y:S05]  /*a9b0*/  @!P0 BRA `(.L_x_183) ;  /* 0xfffffffc00f08947 */ /* 0x004fea000383ffff */
[----:B------:R-:W-:Y:S05]  /*a9c0*/  BRA `(.L_x_184) ;  /* 0xffffff8800887947 */ /* 0x000fea000383ffff */
.L_x_60:
[----:B------:R-:W-:-:S07]  /*a9d0*/  MOV R0, UR5 ;  /* 0x0000000500007c02 */ /* 0x000fce0008000f00 */
.L_x_185:
[----:B-1----:R1:W2:Y:S02]  /*a9e0*/  SYNCS.PHASECHK.TRANS64.TRYWAIT P0, [R0+URZ], R3 ;  /* 0x00000003000075a7 */ /* 0x0022a400080011ff */
[----:B--2---:R-:W-:Y:S05]  /*a9f0*/  @!P0 NANOSLEEP.SYNCS 0x989680 ;  /* 0x009896800000895d */ /* 0x004fea0003900000 */
[----:B------:R-:W2:Y:S02]  /*aa00*/  @!P0 SYNCS.PHASECHK.TRANS64 P0, [R0+URZ], R3 ;  /* 0x00000003000085a7 */ /* 0x000ea400080010ff */
[----:B--2---:R-:W-:Y:S05]  /*aa10*/  @!P0 BRA `(.L_x_185) ;  /* 0xfffffffc00f08947 */ /* 0x004fea000383ffff */
[----:B------:R-:W-:Y:S05]  /*aa20*/  BRA `(.L_x_186) ;  /* 0xffffff8800947947 */ /* 0x000fea000383ffff */
.L_x_61:
[----:B------:R-:W-:-:S07]  /*aa30*/  MOV R0, UR5 ;  /* 0x0000000500007c02 */ /* 0x000fce0008000f00 */
.L_x_187:
[----:B-1----:R1:W2:Y:S02]  /*aa40*/  SYNCS.PHASECHK.TRANS64.TRYWAIT P0, [R0+URZ], R3 ;  /* 0x00000003000075a7 */ /* 0x0022a400080011ff */
[----:B--2---:R-:W-:Y:S05]  /*aa50*/  @!P0 NANOSLEEP.SYNCS 0x989680 ;  /* 0x009896800000895d */ /* 0x004fea0003900000 */
[----:B------:R-:W2:Y:S02]  /*aa60*/  @!P0 SYNCS.PHASECHK.TRANS64 P0, [R0+URZ], R3 ;  /* 0x00000003000085a7 */ /* 0x000ea400080010ff */
[----:B--2---:R-:W-:Y:S05]  /*aa70*/  @!P0 BRA `(.L_x_187) ;  /* 0xfffffffc00f08947 */ /* 0x004fea000383ffff */
[----:B------:R-:W-:Y:S05]  /*aa80*/  BRA `(.L_x_188) ;  /* 0xffffff8800a07947 */ /* 0x000fea000383ffff */
.L_x_62:
[----:B------:R-:W-:-:S07]  /*aa90*/  MOV R0, UR5 ;  /* 0x0000000500007c02 */ /* 0x000fce0008000f00 */
.L_x_189:
[----:B-1----:R1:W2:Y:S02]  /*aaa0*/  SYNCS.PHASECHK.TRANS64.TRYWAIT P0, [R0+URZ], R3 ;  /* 0x00000003000075a7 */ /* 0x0022a400080011ff */
[----:B--2---:R-:W-:Y:S05]  /*aab0*/  @!P0 NANOSLEEP.SYNCS 0x989680 ;  /* 0x009896800000895d */ /* 0x004fea0003900000 */
[----:B------:R-:W2:Y:S02]  /*aac0*/  @!P0 SYNCS.PHASECHK.TRANS64 P0, [R0+URZ], R3 ;  /* 0x00000003000085a7 */ /* 0x000ea400080010ff */
[----:B--2---:R-:W-:Y:S05]  /*aad0*/  @!P0 BRA `(.L_x_189) ;  /* 0xfffffffc00f08947 */ /* 0x004fea000383ffff */
[----:B------:R-:W-:Y:S05]  /*aae0*/  BRA `(.L_x_190) ;  /* 0xffffff8800ac7947 */ /* 0x000fea000383ffff */
.L_x_65:
[----:B--2---:R2:W3:Y:S02]  /*aaf0*/  SYNCS.PHASECHK.TRANS64.TRYWAIT P0, [R2+URZ+0x1f0], R5 ;  /* 0x0001f005020075a7 */ /* 0x0044e400080011ff */
[----:B---3--:R-:W-:Y:S05]  /*ab00*/  @!P0 NANOSLEEP.SYNCS 0x989680 ;  /* 0x009896800000895d */ /* 0x008fea0003900000 */
[----:B------:R-:W3:Y:S02]  /*ab10*/  @!P0 SYNCS.PHASECHK.TRANS64 P0, [R2+URZ+0x1f0], R5 ;  /* 0x0001f005020085a7 */ /* 0x000ee400080010ff */
[----:B---3--:R-:W-:Y:S05]  /*ab20*/  @!P0 BRA `(.L_x_65) ;  /* 0xfffffffc00f08947 */ /* 0x008fea000383ffff */
[----:B------:R-:W-:Y:S05]  /*ab30*/  BRA `(.L_x_191) ;  /* 0xffffff8c00107947 */ /* 0x000fea000383ffff */
.L_x_66:
[----:B------:R-:W-:-:S07]  /*ab40*/  MOV R2, UR4 ;  /* 0x0000000400027c02 */ /* 0x000fce0008000f00 */
.L_x_192:
[----:B--2---:R2:W3:Y:S02]  /*ab50*/  SYNCS.PHASECHK.TRANS64.TRYWAIT P0, [R2+URZ+0x1a0], R5 ;  /* 0x0001a005020075a7 */ /* 0x0044e400080011ff */
[----:B---3--:R-:W-:Y:S05]  /*ab60*/  @!P0 NANOSLEEP.SYNCS 0x989680 ;  /* 0x009896800000895d */ /* 0x008fea0003900000 */
[----:B------:R-:W3:Y:S02]  /*ab70*/  @!P0 SYNCS.PHASECHK.TRANS64 P0, [R2+URZ+0x1a0], R5 ;  /* 0x0001a005020085a7 */ /* 0x000ee400080010ff */
[----:B---3--:R-:W-:Y:S05]  /*ab80*/  @!P0 BRA `(.L_x_192) ;  /* 0xfffffffc00f08947 */ /* 0x008fea000383ffff */
[----:B------:R-:W-:Y:S05]  /*ab90*/  BRA `(.L_x_193) ;  /* 0xffffff8c00207947 */ /* 0x000fea000383ffff */
.L_x_67:
[----:B--2---:R2:W3:Y:S02]  /*aba0*/  SYNCS.PHASECHK.TRANS64.TRYWAIT P1, [R2+URZ+0x190], R5 ;  /* 0x00019005020075a7 */ /* 0x0044e400080211ff */
[----:B---3--:R-:W-:Y:S05]  /*abb0*/  @!P1 NANOSLEEP.SYNCS 0x989680 ;  /* 0x009896800000995d */ /* 0x008fea0003900000 */
[----:B------:R-:W3:Y:S02]  /*abc0*/  @!P1 SYNCS.PHASECHK.TRANS64 P1, [R2+URZ+0x190], R5 ;  /* 0x00019005020095a7 */ /* 0x000ee400080210ff */
[----:B---3--:R-:W-:Y:S05]  /*abd0*/  @!P1 BRA `(.L_x_67) ;  /* 0xfffffffc00f09947 */ /* 0x008fea000383ffff */
[----:B------:R-:W-:Y:S05]  /*abe0*/  BRA `(.L_x_194) ;  /* 0xffffff8c00507947 */ /* 0x000fea000383ffff */
.L_x_70:
[----:B------:R-:W-:-:S07]  /*abf0*/  MOV R0, UR4 ;  /* 0x0000000400007c02 */ /* 0x000fce0008000f00 */
.L_x_195:
[----:B--2---:R2:W3:Y:S02]  /*ac00*/  SYNCS.PHASECHK.TRANS64.TRYWAIT P0, [R0+URZ+0x1a0], R3 ;  /* 0x0001a003000075a7 */ /* 0x0044e400080011ff */
[----:B---3--:R-:W-:Y:S05]  /*ac10*/  @!P0 NANOSLEEP.SYNCS 0x989680 ;  /* 0x009896800000895d */ /* 0x008fea0003900000 */
[----:B------:R-:W3:Y:S02]  /*ac20*/  @!P0 SYNCS.PHASECHK.TRANS64 P0, [R0+URZ+0x1a0], R3 ;  /* 0x0001a003000085a7 */ /* 0x000ee400080010ff */
[----:B---3--:R-:W-:Y:S05]  /*ac30*/  @!P0 BRA `(.L_x_195) ;  /* 0xfffffffc00f08947 */ /* 0x008fea000383ffff */
[----:B------:R-:W-:Y:S05]  /*ac40*/  BRA `(.L_x_69) ;  /* 0xffffff8c00a47947 */ /* 0x000fea000383ffff */
.L_x_77:
[----:B-1----:R1:W2:Y:S02]  /*ac50*/  SYNCS.PHASECHK.TRANS64.TRYWAIT P1, [R0+URZ+0x190], R5 ;  /* 0x00019005000075a7 */ /* 0x0022a400080211ff */
[----:B--2---:R-:W-:Y:S05]  /*ac60*/  @!P1 NANOSLEEP.SYNCS 0x989680 ;  /* 0x009896800000995d */ /* 0x004fea0003900000 */
[----:B------:R-:W2:Y:S02]  /*ac70*/  @!P1 SYNCS.PHASECHK.TRANS64 P1, [R0+URZ+0x190], R5 ;  /* 0x00019005000095a7 */ /* 0x000ea400080210ff */
[----:B--2---:R-:W-:Y:S05]  /*ac80*/  @!P1 BRA `(.L_x_77) ;  /* 0xfffffffc00f09947 */ /* 0x004fea000383ffff */
[----:B------:R-:W-:Y:S05]  /*ac90*/  BRA `(.L_x_196) ;  /* 0xffffff9400047947 */ /* 0x000fea000383ffff */
.L_x_78:
[----:B------:R-:W-:-:S07]  /*aca0*/  MOV R3, UR19 ;  /* 0x0000001300037c02 */ /* 0x000fce0008000f00 */
.L_x_197:
[----:B-1----:R1:W2:Y:S02]  /*acb0*/  SYNCS.PHASECHK.TRANS64.TRYWAIT P0, [R3+URZ+0x1d0], R0 ;  /* 0x0001d000030075a7 */ /* 0x0022a400080011ff */
[----:B--2---:R-:W-:Y:S05]  /*acc0*/  @!P0 NANOSLEEP.SYNCS 0x989680 ;  /* 0x009896800000895d */ /* 0x004fea0003900000 */
[----:B------:R-:W2:Y:S02]  /*acd0*/  @!P0 SYNCS.PHASECHK.TRANS64 P0, [R3+URZ+0x1d0], R0 ;  /* 0x0001d000030085a7 */ /* 0x000ea400080010ff */
[----:B--2---:R-:W-:Y:S05]  /*ace0*/  @!P0 BRA `(.L_x_197) ;  /* 0xfffffffc00f08947 */ /* 0x004fea000383ffff */
[----:B------:R-:W-:Y:S05]  /*acf0*/  BRA `(.L_x_198) ;  /* 0xffffff9400387947 */ /* 0x000fea000383ffff */
.L_x_81:
[----:B------:R-:W-:Y:S07]  /*ad00*/  MOV R0, UR6 ;  /* 0x0000000600007c02 */ /* 0x000fee0008000f00 */
.L_x_199:
[----:B-1----:R1:W2:Y:S02]  /*ad10*/  SYNCS.PHASECHK.TRANS64.TRYWAIT P0, [R0+URZ], R3 ;  /* 0x00000003000075a7 */ /* 0x0022a400080011ff */
[----:B--2---:R-:W-:Y:S05]  /*ad20*/  @!P0 NANOSLEEP.SYNCS 0x989680 ;  /* 0x009896800000895d */ /* 0x004fea0003900000 */
[----:B------:R-:W2:Y:S02]  /*ad30*/  @!P0 SYNCS.PHASECHK.TRANS64 P0, [R0+URZ], R3 ;  /* 0x00000003000085a7 */ /* 0x000ea400080010ff */
[----:B--2---:R-:W-:Y:S05]  /*ad40*/  @!P0 BRA `(.L_x_199) ;  /* 0xfffffffc00f08947 */ /* 0x004fea000383ffff */
[----:B------:R-:W-:Y:S05]  /*ad50*/  BRA `(.L_x_80) ;  /* 0xffffff9400707947 */ /* 0x000fea000383ffff */
.L_x_84:
[----:B------:R-:W-:-:S07]  /*ad60*/  MOV R0, UR4 ;  /* 0x0000000400007c02 */ /* 0x000fce0008000f00 */
.L_x_200:
[----:B--2---:R2:W4:Y:S02]  /*ad70*/  SYNCS.PHASECHK.TRANS64.TRYWAIT P0, [R0+URZ], R3 ;  /* 0x00000003000075a7 */ /* 0x00452400080011ff */
[----:B----4-:R-:W-:Y:S05]  /*ad80*/  @!P0 NANOSLEEP.SYNCS 0x989680 ;  /* 0x009896800000895d */ /* 0x010fea0003900000 */
[----:B------:R-:W4:Y:S02]  /*ad90*/  @!P0 SYNCS.PHASECHK.TRANS64 P0, [R0+URZ], R3 ;  /* 0x00000003000085a7 */ /* 0x000f2400080010ff */
[----:B----4-:R-:W-:Y:S05]  /*ada0*/  @!P0 BRA `(.L_x_200) ;  /* 0xfffffffc00f08947 */ /* 0x010fea000383ffff */
[----:B------:R-:W-:Y:S05]  /*adb0*/  BRA `(.L_x_201) ;  /* 0xffffff9800107947 */ /* 0x000fea000383ffff */
.L_x_85:
[----:B------:R-:W-:-:S07]  /*adc0*/  MOV R0, UR5 ;  /* 0x0000000500007c02 */ /* 0x000fce0008000f00 */
.L_x_202:
[----:B-1----:R1:W2:Y:S02]  /*add0*/  SYNCS.PHASECHK.TRANS64.TRYWAIT P0, [R0+URZ], R3 ;  /* 0x00000003000075a7 */ /* 0x0022a400080011ff */
[----:B--2---:R-:W-:Y:S05]  /*ade0*/  @!P0 NANOSLEEP.SYNCS 0x989680 ;  /* 0x009896800000895d */ /* 0x004fea0003900000 */
[----:B------:R-:W2:Y:S02]  /*adf0*/  @!P0 SYNCS.PHASECHK.TRANS64 P0, [R0+URZ], R3 ;  /* 0x00000003000085a7 */ /* 0x000ea400080010ff */
[----:B--2---:R-:W-:Y:S05]  /*ae00*/  @!P0 BRA `(.L_x_202) ;  /* 0xfffffffc00f08947 */ /* 0x004fea000383ffff */
[----:B------:R-:W-:Y:S05]  /*ae10*/  BRA `(.L_x_203) ;  /* 0xffffff98001c7947 */ /* 0x000fea000383ffff */
.L_x_86:
[----:B------:R-:W-:-:S07]  /*ae20*/  MOV R0, UR5 ;  /* 0x0000000500007c02 */ /* 0x000fce0008000f00 */
.L_x_204:
[----:B-1----:R1:W2:Y:S02]  /*ae30*/  SYNCS.PHASECHK.TRANS64.TRYWAIT P0, [R0+URZ], R3 ;  /* 0x00000003000075a7 */ /* 0x0022a400080011ff */
[----:B--2---:R-:W-:Y:S05]  /*ae40*/  @!P0 NANOSLEEP.SYNCS 0x989680 ;  /* 0x009896800000895d */ /* 0x004fea0003900000 */
[----:B------:R-:W2:Y:S02]  /*ae50*/  @!P0 SYNCS.PHASECHK.TRANS64 P0, [R0+URZ], R3 ;  /* 0x00000003000085a7 */ /* 0x000ea400080010ff */
[----:B--2---:R-:W-:Y:S05]  /*ae60*/  @!P0 BRA `(.L_x_204) ;  /* 0xfffffffc00f08947 */ /* 0x004fea000383ffff */
[----:B------:R-:W-:Y:S05]  /*ae70*/  BRA `(.L_x_205) ;  /* 0xffffff9800287947 */ /* 0x000fea000383ffff */
.L_x_87:
[----:B------:R-:W-:-:S07]  /*ae80*/  MOV R0, UR4 ;  /* 0x0000000400007c02 */ /* 0x000fce0008000f00 */
.L_x_206:
[----:B-1----:R1:W2:Y:S02]  /*ae90*/  SYNCS.PHASECHK.TRANS64.TRYWAIT P0, [R0+URZ], R3 ;  /* 0x00000003000075a7 */ /* 0x0022a400080011ff */
[----:B--2---:R-:W-:Y:S05]  /*aea0*/  @!P0 NANOSLEEP.SYNCS 0x989680 ;  /* 0x009896800000895d */ /* 0x004fea0003900000 */
[----:B------:R-:W2:Y:S02]  /*aeb0*/  @!P0 SYNCS.PHASECHK.TRANS64 P0, [R0+URZ], R3 ;  /* 0x00000003000085a7 */ /* 0x000ea400080010ff */
[----:B--2---:R-:W-:Y:S05]  /*aec0*/  @!P0 BRA `(.L_x_206) ;  /* 0xfffffffc00f08947 */ /* 0x004fea000383ffff */
[----:B------:R-:W-:Y:S05]  /*aed0*/  BRA `(.L_x_207) ;  /* 0xffffff9800347947 */ /* 0x000fea000383ffff */
.L_x_92:
[----:B--2---:R2:W3:Y:S02]  /*aee0*/  SYNCS.PHASECHK.TRANS64.TRYWAIT P0, [R12+URZ+0x190], R9 ;  /* 0x000190090c0075a7 */ /* 0x0044e400080011ff */
[----:B---3--:R-:W-:Y:S05]  /*aef0*/  @!P0 NANOSLEEP.SYNCS 0x989680 ;  /* 0x009896800000895d */ /* 0x008fea0003900000 */
[----:B------:R-:W3:Y:S02]  /*af00*/  @!P0 SYNCS.PHASECHK.TRANS64 P0, [R12+URZ+0x190], R9 ;  /* 0x000190090c0085a7 */ /* 0x000ee400080010ff */
[----:B---3--:R-:W-:Y:S05]  /*af10*/  @!P0 BRA `(.L_x_92) ;  /* 0xfffffffc00f08947 */ /* 0x008fea000383ffff */
[----:B------:R-:W-:Y:S05]  /*af20*/  BRA `(.L_x_208) ;  /* 0xffffff9c00647947 */ /* 0x000fea000383ffff */
.L_x_95:
[----:B------:R-:W-:Y:S07]  /*af30*/  MOV R0, UR21 ;  /* 0x0000001500007c02 */ /* 0x000fee0008000f00 */
.L_x_209:
[----:B--2---:R2:W3:Y:S02]  /*af40*/  SYNCS.PHASECHK.TRANS64.TRYWAIT P2, [R0+URZ+0x188], R11 ;  /* 0x0001880b000075a7 */ /* 0x0044e400080411ff */
[----:B---3--:R-:W-:Y:S05]  /*af50*/  @!P2 NANOSLEEP.SYNCS 0x989680 ;  /* 0x009896800000a95d */ /* 0x008fea0003900000 */
[----:B------:R-:W3:Y:S02]  /*af60*/  @!P2 SYNCS.PHASECHK.TRANS64 P2, [R0+URZ+0x188], R11 ;  /* 0x0001880b0000a5a7 */ /* 0x000ee400080410ff */
[----:B---3--:R-:W-:Y:S05]  /*af70*/  @!P2 BRA `(.L_x_209) ;  /* 0xfffffffc00f0a947 */ /* 0x008fea000383ffff */
[----:B------:R-:W-:Y:S05]  /*af80*/  BRA `(.L_x_94) ;  /* 0xffffffa000cc7947 */ /* 0x000fea000383ffff */
.L_x_98:
[----:B--2---:R-:W-:Y:S07]  /*af90*/  MOV R0, UR21 ;  /* 0x0000001500007c02 */ /* 0x004fee0008000f00 */
.L_x_210:
[----:B--2---:R2:W3:Y:S02]  /*afa0*/  SYNCS.PHASECHK.TRANS64.TRYWAIT P0, [R0+URZ+0x160], R9 ;  /* 0x00016009000075a7 */ /* 0x0044e400080011ff */
[----:B---3--:R-:W-:Y:S05]  /*afb0*/  @!P0 NANOSLEEP.SYNCS 0x989680 ;  /* 0x009896800000895d */ /* 0x008fea0003900000 */
[----:B------:R-:W3:Y:S02]  /*afc0*/  @!P0 SYNCS.PHASECHK.TRANS64 P0, [R0+URZ+0x160], R9 ;  /* 0x00016009000085a7 */ /* 0x000ee400080010ff */
[----:B---3--:R-:W-:Y:S05]  /*afd0*/  @!P0 BRA `(.L_x_210) ;  /* 0xfffffffc00f08947 */ /* 0x008fea000383ffff */
[----:B------:R-:W-:Y:S05]  /*afe0*/  BRA `(.L_x_211) ;  /* 0xffffffa400287947 */ /* 0x000fea000383ffff */
.L_x_99:
[----:B------:R-:W-:Y:S07]  /*aff0*/  MOV R0, UR21 ;  /* 0x0000001500007c02 */ /* 0x000fee0008000f00 */
.L_x_212:
[----:B--2---:R2:W3:Y:S02]  /*b000*/  SYNCS.PHASECHK.TRANS64.TRYWAIT P0, [R0+URZ+0x168], R9 ;  /* 0x00016809000075a7 */ /* 0x0044e400080011ff */
[----:B---3--:R-:W-:Y:S05]  /*b010*/  @!P0 NANOSLEEP.SYNCS 0x989680 ;  /* 0x009896800000895d */ /* 0x008fea0003900000 */
[----:B------:R-:W3:Y:S02]  /*b020*/  @!P0 SYNCS.PHASECHK.TRANS64 P0, [R0+URZ+0x168], R9 ;  /* 0x00016809000085a7 */ /* 0x000ee400080010ff */
[----:B---3--:R-:W-:Y:S05]  /*b030*/  @!P0 BRA `(.L_x_212) ;  /* 0xfffffffc00f08947 */ /* 0x008fea000383ffff */
[----:B------:R-:W-:Y:S05]  /*b040*/  BRA `(.L_x_213) ;  /* 0xffffffa400607947 */ /* 0x000fea000383ffff */
.L_x_100:
[----:B------:R-:W-:Y:S07]  /*b050*/  MOV R0, UR21 ;  /* 0x0000001500007c02 */ /* 0x000fee0008000f00 */
.L_x_214:
[----:B--2---:R2:W3:Y:S02]  /*b060*/  SYNCS.PHASECHK.TRANS64.TRYWAIT P0, [R0+URZ+0x170], R9 ;  /* 0x00017009000075a7 */ /* 0x0044e400080011ff */
[----:B---3--:R-:W-:Y:S05]  /*b070*/  @!P0 NANOSLEEP.SYNCS 0x989680 ;  /* 0x009896800000895d */ /* 0x008fea0003900000 */
[----:B------:R-:W3:Y:S02]  /*b080*/  @!P0 SYNCS.PHASECHK.TRANS64 P0, [R0+URZ+0x170], R9 ;  /* 0x00017009000085a7 */ /* 0x000ee400080010ff */
[----:B---3--:R-:W-:Y:S05]  /*b090*/  @!P0 BRA `(.L_x_214) ;  /* 0xfffffffc00f08947 */ /* 0x008fea000383ffff */
[----:B------:R-:W-:Y:S05]  /*b0a0*/  BRA `(.L_x_215) ;  /* 0xffffffa400a47947 */ /* 0x000fea000383ffff */
.L_x_101:
[----:B------:R-:W-:Y:S07]  /*b0b0*/  MOV R0, UR21 ;  /* 0x0000001500007c02 */ /* 0x000fee0008000f00 */
.L_x_216:
[----:B--2---:R2:W3:Y:S02]  /*b0c0*/  SYNCS.PHASECHK.TRANS64.TRYWAIT P0, [R0+URZ+0x178], R9 ;  /* 0x00017809000075a7 */ /* 0x0044e400080011ff */
[----:B---3--:R-:W-:Y:S05]  /*b0d0*/  @!P0 NANOSLEEP.SYNCS 0x989680 ;  /* 0x009896800000895d */ /* 0x008fea0003900000 */
[----:B------:R-:W3:Y:S02]  /*b0e0*/  @!P0 SYNCS.PHASECHK.TRANS64 P0, [R0+URZ+0x178], R9 ;  /* 0x00017809000085a7 */ /* 0x000ee400080010ff */
[----:B---3--:R-:W-:Y:S05]  /*b0f0*/  @!P0 BRA `(.L_x_216) ;  /* 0xfffffffc00f08947 */ /* 0x008fea000383ffff */
[----:B------:R-:W-:Y:S05]  /*b100*/  BRA `(.L_x_217) ;  /* 0xffffffa400e47947 */ /* 0x000fea000383ffff */
.L_x_103:
[----:B------:R-:W-:-:S07]  /*b110*/  MOV R0, UR21 ;  /* 0x0000001500007c02 */ /* 0x000fce0008000f00 */
.L_x_218:
[----:B---3--:R3:W4:Y:S02]  /*b120*/  SYNCS.PHASECHK.TRANS64.TRYWAIT P0, [R0+URZ+0x160], R3 ;  /* 0x00016003000075a7 */ /* 0x00872400080011ff */
[----:B----4-:R-:W-:Y:S05]  /*b130*/  @!P0 NANOSLEEP.SYNCS 0x989680 ;  /* 0x009896800000895d */ /* 0x010fea0003900000 */
[----:B------:R-:W4:Y:S02]  /*b140*/  @!P0 SYNCS.PHASECHK.TRANS64 P0, [R0+URZ+0x160], R3 ;  /* 0x00016003000085a7 */ /* 0x000f2400080010ff */
[----:B----4-:R-:W-:Y:S05]  /*b150*/  @!P0 BRA `(.L_x_218) ;  /* 0xfffffffc00f08947 */ /* 0x010fea000383ffff */
[----:B------:R-:W-:Y:S05]  /*b160*/  BRA `(.L_x_219) ;  /* 0xffffffa800547947 */ /* 0x000fea000383ffff */
.L_x_104:
[----:B---3--:R-:W-:-:S07]  /*b170*/  MOV R0, UR21 ;  /* 0x0000001500007c02 */ /* 0x008fce0008000f00 */
.L_x_220:
[----:B---3--:R3:W4:Y:S02]  /*b180*/  SYNCS.PHASECHK.TRANS64.TRYWAIT P0, [R0+URZ+0x168], R3 ;  /* 0x00016803000075a7 */ /* 0x00872400080011ff */
[----:B----4-:R-:W-:Y:S05]  /*b190*/  @!P0 NANOSLEEP.SYNCS 0x989680 ;  /* 0x009896800000895d */ /* 0x010fea0003900000 */
[----:B------:R-:W4:Y:S02]  /*b1a0*/  @!P0 SYNCS.PHASECHK.TRANS64 P0, [R0+URZ+0x168], R3 ;  /* 0x00016803000085a7 */ /* 0x000f2400080010ff */
[----:B----4-:R-:W-:Y:S05]  /*b1b0*/  @!P0 BRA `(.L_x_220) ;  /* 0xfffffffc00f08947 */ /* 0x010fea000383ffff */
[----:B------:R-:W-:Y:S05]  /*b1c0*/  BRA `(.L_x_221) ;  /* 0xffffffa800447947 */ /* 0x000fea000383ffff */
.L_x_105:
[----:B---3--:R-:W-:-:S07]  /*b1d0*/  MOV R0, UR21 ;  /* 0x0000001500007c02 */ /* 0x008fce0008000f00 */
.L_x_222:
[----:B---3--:R3:W4:Y:S02]  /*b1e0*/  SYNCS.PHASECHK.TRANS64.TRYWAIT P0, [R0+URZ+0x170], R3 ;  /* 0x00017003000075a7 */ /* 0x00872400080011ff */
[----:B----4-:R-:W-:Y:S05]  /*b1f0*/  @!P0 NANOSLEEP.SYNCS 0x989680 ;  /* 0x009896800000895d */ /* 0x010fea0003900000 */
[----:B------:R-:W4:Y:S02]  /*b200*/  @!P0 SYNCS.PHASECHK.TRANS64 P0, [R0+URZ+0x170], R3 ;  /* 0x00017003000085a7 */ /* 0x000f2400080010ff */
[----:B----4-:R-:W-:Y:S05]  /*b210*/  @!P0 BRA `(.L_x_222) ;  /* 0xfffffffc00f08947 */ /* 0x010fea000383ffff */
[----:B------:R-:W-:Y:S05]  /*b220*/  BRA `(.L_x_223) ;  /* 0xffffffa800347947 */ /* 0x000fea000383ffff */
.L_x_107:
[----:B--2---:R2:W3:Y:S02]  /*b230*/  SYNCS.PHASECHK.TRANS64.TRYWAIT P0, [R3+URZ+0x190], R0 ;  /* 0x00019000030075a7 */ /* 0x0044e400080011ff */
[----:B---3--:R-:W-:Y:S05]  /*b240*/  @!P0 NANOSLEEP.SYNCS 0x989680 ;  /* 0x009896800000895d */ /* 0x008fea0003900000 */
[----:B------:R-:W3:Y:S02]  /*b250*/  @!P0 SYNCS.PHASECHK.TRANS64 P0, [R3+URZ+0x190], R0 ;  /* 0x00019000030085a7 */ /* 0x000ee400080010ff */
[----:B---3--:R-:W-:Y:S05]  /*b260*/  @!P0 BRA `(.L_x_107) ;  /* 0xfffffffc00f08947 */ /* 0x008fea000383ffff */
[----:B------:R-:W-:Y:S05]  /*b270*/  BRA `(.L_x_224) ;  /* 0xffffffac00047947 */ /* 0x000fea000383ffff */
.L_x_118:
[----:B--2---:R2:W1:Y:S02]  /*b280*/  SYNCS.PHASECHK.TRANS64.TRYWAIT P1, [R2+URZ+0x140], R3 ;  /* 0x00014003020075a7 */ /* 0x00446400080211ff */
[----:B-1----:R-:W-:Y:S05]  /*b290*/  @!P1 NANOSLEEP.SYNCS 0x989680 ;  /* 0x009896800000995d */ /* 0x002fea0003900000 */
[----:B------:R-:W1:Y:S02]  /*b2a0*/  @!P1 SYNCS.PHASECHK.TRANS64 P1, [R2+URZ+0x140], R3 ;  /* 0x00014003020095a7 */ /* 0x000e6400080210ff */
[----:B-1----:R-:W-:Y:S05]  /*b2b0*/  @!P1 BRA `(.L_x_118) ;  /* 0xfffffffc00f09947 */ /* 0x002fea000383ffff */
[----:B------:R-:W-:Y:S05]  /*b2c0*/  BRA `(.L_x_117) ;  /* 0xffffffb800687947 */ /* 0x000fea000383ffff */
.L_x_120:
[----:B--2---:R2:W3:Y:S02]  /*b2d0*/  SYNCS.PHASECHK.TRANS64.TRYWAIT P0, [R71+URZ+0x1b0], R4 ;  /* 0x0001b004470075a7 */ /* 0x0044e400080011ff */
[----:B---3--:R-:W-:Y:S05]  /*b2e0*/  @!P0 NANOSLEEP.SYNCS 0x989680 ;  /* 0x009896800000895d */ /* 0x008fea0003900000 */
[----:B------:R-:W3:Y:S02]  /*b2f0*/  @!P0 SYNCS.PHASECHK.TRANS64 P0, [R71+URZ+0x1b0], R4 ;  /* 0x0001b004470085a7 */ /* 0x000ee400080010ff */
[----:B---3--:R-:W-:Y:S05]  /*b300*/  @!P0 BRA `(.L_x_120) ;  /* 0xfffffffc00f08947 */ /* 0x008fea000383ffff */
[----:B------:R-:W-:Y:S05]  /*b310*/  BRA `(.L_x_119) ;  /* 0xffffffb800b87947 */ /* 0x000fea000383ffff */
.L_x_128:
[----:B---3--:R3:W4:Y:S02]  /*b320*/  SYNCS.PHASECHK.TRANS64.TRYWAIT P0, [R105+URZ+0x140], R4 ;  /* 0x00014004690075a7 */ /* 0x00872400080011ff */
[----:B----4-:R-:W-:Y:S05]  /*b330*/  @!P0 NANOSLEEP.SYNCS 0x989680 ;  /* 0x009896800000895d */ /* 0x010fea0003900000 */
[----:B------:R-:W4:Y:S02]  /*b340*/  @!P0 SYNCS.PHASECHK.TRANS64 P0, [R105+URZ+0x140], R4 ;  /* 0x00014004690085a7 */ /* 0x000f2400080010ff */
[----:B----4-:R-:W-:Y:S05]  /*b350*/  @!P0 BRA `(.L_x_128) ;  /* 0xfffffffc00f08947 */ /* 0x010fea000383ffff */
[----:B------:R-:W-:Y:S05]  /*b360*/  BRA `(.L_x_127) ;  /* 0xffffffc400ac7947 */ /* 0x000fea000383ffff */
.L_x_136:
[----:B---3--:R3:W4:Y:S02]  /*b370*/  SYNCS.PHASECHK.TRANS64.TRYWAIT P0, [R105+URZ+0x140], R4 ;  /* 0x00014004690075a7 */ /* 0x00872400080011ff */
[----:B----4-:R-:W-:Y:S05]  /*b380*/  @!P0 NANOSLEEP.SYNCS 0x989680 ;  /* 0x009896800000895d */ /* 0x010fea0003900000 */
[----:B------:R-:W4:Y:S02]  /*b390*/  @!P0 SYNCS.PHASECHK.TRANS64 P0, [R105+URZ+0x140], R4 ;  /* 0x00014004690085a7 */ /* 0x000f2400080010ff */
[----:B----4-:R-:W-:Y:S05]  /*b3a0*/  @!P0 BRA `(.L_x_136) ;  /* 0xfffffffc00f08947 */ /* 0x010fea000383ffff */
[----:B------:R-:W-:Y:S05]  /*b3b0*/  BRA `(.L_x_135) ;  /* 0xffffffd000ec7947 */ /* 0x000fea000383ffff */
.L_x_144:
[----:B---3--:R3:W4:Y:S02]  /*b3c0*/  SYNCS.PHASECHK.TRANS64.TRYWAIT P0, [R103+URZ+0x140], R4 ;  /* 0x00014004670075a7 */ /* 0x00872400080011ff */
[----:B----4-:R-:W-:Y:S05]  /*b3d0*/  @!P0 NANOSLEEP.SYNCS 0x989680 ;  /* 0x009896800000895d */ /* 0x010fea0003900000 */
[----:B------:R-:W4:Y:S02]  /*b3e0*/  @!P0 SYNCS.PHASECHK.TRANS64 P0, [R103+URZ+0x140], R4 ;  /* 0x00014004670085a7 */ /* 0x000f2400080010ff */
[----:B----4-:R-:W-:Y:S05]  /*b3f0*/  @!P0 BRA `(.L_x_144) ;  /* 0xfffffffc00f08947 */ /* 0x010fea000383ffff */
[----:B------:R-:W-:Y:S05]  /*b400*/  BRA `(.L_x_143) ;  /* 0xffffffe000387947 */ /* 0x000fea000383ffff */
        .weak           $__internal_0_$__cuda_sm10x_tcgen05_guardrail_trap_col_being_dealloced_not_returned_by_alloc
        .type           $__internal_0_$__cuda_sm10x_tcgen05_guardrail_trap_col_being_dealloced_not_returned_by_alloc,@function
        .size           $__internal_0_$__cuda_sm10x_tcgen05_guardrail_trap_col_being_dealloced_not_returned_by_alloc,($__internal_1_$__cuda_sm10x_tcgen05_guardrail_trap_phase_invalid_during_alloc - $__internal_0_$__cuda_sm10x_tcgen05_guardrail_trap_col_being_dealloced_not_returned_by_alloc)
$__internal_0_$__cuda_sm10x_tcgen05_guardrail_trap_col_being_dealloced_not_returned_by_alloc:
[----:B------:R-:W-:Y:S05]  /*b410*/  BPT.TRAP 0x1 ;  /* 0x000000040000795c */ /* 0x000fea0000300000 */
[----:B------:R-:W-:-:S04]  /*b420*/  HFMA2 R3, -RZ, RZ, 0, 0 ;  /* 0x00000000ff037431 */ /* 0x000fc800000001ff */
[----:B------:R-:W-:Y:S05]  /*b430*/  RET.REL.NODEC R2 `(_ZN7cutlass13device_kernelINS_4gemm6kernel13GemmUniversalIN4cute5tupleIJiiiiEEENS1_10collective13CollectiveMmaINS1_35MainloopSm100TmaUmmaWarpSpecializedILi20ELi2ELi4ENS5_IJNS4_1CILi2EEENSA_ILi4EEENSA_ILi1EEEEEEEENS5_IJNSA_ILi64EEENSA_ILi256EEENSA_ILi32EEEEEENS_12float_e5m2_tENS5_IJlSD_lEEESK_SL_NS4_8TiledMMAINS4_8MMA_AtomIJNS4_10MMA_TraitsINS4_19SM100_MMA_F8F6F4_SSEJSK_SK_fSG_SH_NS4_17integral_constantINS4_4UMMA5MajorELSS_0EEEST_NSQ_INSR_7ScaleInELSU_0EEESV_EEEEEENS4_6LayoutINS5_IJSD_SD_SD_EEENS5_IJNSA_ILi0EEES10_S10_EEEEENS5_IJNS4_10UnderscoreES13_S13_EEEEENS4_23SM90_TMA_LOAD_MULTICASTENS4_14ComposedLayoutINS4_7SwizzleILi1ELi4ELi3EEENS4_18smem_ptr_flag_bitsILi8EEENSY_INS5_IJNSA_ILi8EEESI_EEENS5_IJSI_SD_EEEEEEEvNS4_8identityES16_S1G_vS1H_EENS_8epilogue10collective18CollectiveEpilogueINS1J_23Sm100TmaWarpSpecializedILi4ELi2ELi32ELb0ELb0EEEJSJ_NS5_IJNSY_ISG_SD_EES1O_EEESK_SL_SK_SL_NS1J_6fusion15FusionCallbacksIS1N_NS1Q_17LinearCombinationISK_fSK_fLNS_15FloatRoundStyleE2EEESJ_S1P_JEEENS4_5SM1004TMEM4LOAD26SM100_TMEM_LOAD_16dp32b32xENS4_13SM90_TMA_LOADENS17_INS18_ILi2ELi4ELi3EEES1B_NSY_INS5_IJS1C_SG_EEENS5_IJSG_SD_EEEEEEENS4_39AutoVectorizingCopyWithAssumedAlignmentILi128EEENS4_14SM90_TMA_STOREES25_S27_S27_EEEvvEEEEvNT_6ParamsE) ;  /* 0xffffff4802f07950 */ /* 0x000fea0003c3ffff */
        .weak           $__internal_1_$__cuda_sm10x_tcgen05_guardrail_trap_phase_invalid_during_alloc
        .type           $__internal_1_$__cuda_sm10x_tcgen05_guardrail_trap_phase_invalid_during_alloc,@function
        .size           $__internal_1_$__cuda_sm10x_tcgen05_guardrail_trap_phase_invalid_during_alloc,($__internal_2_$__cuda_sm10x_tcgen05_guardrail_trap_unallocated_columns_being_dealloced - $__internal_1_$__cuda_sm10x_tcgen05_guardrail_trap_phase_invalid_during_alloc)
$__internal_1_$__cuda_sm10x_tcgen05_guardrail_trap_phase_invalid_during_alloc:
[----:B------:R-:W-:Y:S05]  /*b440*/  BPT.TRAP 0x1 ;  /* 0x000000040000795c */ /* 0x000fea0000300000 */
[----:B------:R-:W-:-:S04]  /*b450*/  MOV R5, 0x0 ;  /* 0x0000000000057802 */ /* 0x000fc80000000f00 */
[----:B------:R-:W-:Y:S05]  /*b460*/  RET.REL.NODEC R4 `(_ZN7cutlass13device_kernelINS_4gemm6kernel13GemmUniversalIN4cute5tupleIJiiiiEEENS1_10collective13CollectiveMmaINS1_35MainloopSm100TmaUmmaWarpSpecializedILi20ELi2ELi4ENS5_IJNS4_1CILi2EEENSA_ILi4EEENSA_ILi1EEEEEEEENS5_IJNSA_ILi64EEENSA_ILi256EEENSA_ILi32EEEEEENS_12float_e5m2_tENS5_IJlSD_lEEESK_SL_NS4_8TiledMMAINS4_8MMA_AtomIJNS4_10MMA_TraitsINS4_19SM100_MMA_F8F6F4_SSEJSK_SK_fSG_SH_NS4_17integral_constantINS4_4UMMA5MajorELSS_0EEEST_NSQ_INSR_7ScaleInELSU_0EEESV_EEEEEENS4_6LayoutINS5_IJSD_SD_SD_EEENS5_IJNSA_ILi0EEES10_S10_EEEEENS5_IJNS4_10UnderscoreES13_S13_EEEEENS4_23SM90_TMA_LOAD_MULTICASTENS4_14ComposedLayoutINS4_7SwizzleILi1ELi4ELi3EEENS4_18smem_ptr_flag_bitsILi8EEENSY_INS5_IJNSA_ILi8EEESI_EEENS5_IJSI_SD_EEEEEEEvNS4_8identityES16_S1G_vS1H_EENS_8epilogue10collective18CollectiveEpilogueINS1J_23Sm100TmaWarpSpecializedILi4ELi2ELi32ELb0ELb0EEEJSJ_NS5_IJNSY_ISG_SD_EES1O_EEESK_SL_SK_SL_NS1J_6fusion15FusionCallbacksIS1N_NS1Q_17LinearCombinationISK_fSK_fLNS_15FloatRoundStyleE2EEESJ_S1P_JEEENS4_5SM1004TMEM4LOAD26SM100_TMEM_LOAD_16dp32b32xENS4_13SM90_TMA_LOADENS17_INS18_ILi2ELi4ELi3EEES1B_NSY_INS5_IJS1C_SG_EEENS5_IJSG_SD_EEEEEEENS4_39AutoVectorizingCopyWithAssumedAlignmentILi128EEENS4_14SM90_TMA_STOREES25_S27_S27_EEEvvEEEEvNT_6ParamsE) ;  /* 0xffffff4804e47950 */ /* 0x000fea0003c3ffff */
        .weak           $__internal_2_$__cuda_sm10x_tcgen05_guardrail_trap_unallocated_columns_being_dealloced
        .type           $__internal_2_$__cuda_sm10x_tcgen05_guardrail_trap_unallocated_columns_being_dealloced,@function
        .size           $__internal_2_$__cuda_sm10x_tcgen05_guardrail_trap_unallocated_columns_being_dealloced,(.L_x_226 - $__internal_2_$__cuda_sm10x_tcgen05_guardrail_trap_unallocated_columns_being_dealloced)
$__internal_2_$__cuda_sm10x_tcgen05_guardrail_trap_unallocated_columns_being_dealloced:
[----:B------:R-:W-:Y:S05]  /*b470*/  BPT.TRAP 0x1 ;  /* 0x000000040000795c */ /* 0x000fea0000300000 */
[----:B------:R-:W-:-:S04]  /*b480*/  HFMA2 R3, -RZ, RZ, 0, 0 ;  /* 0x00000000ff037431 */ /* 0x000fc800000001ff */
[----:B------:R-:W-:Y:S05]  /*b490*/  RET.REL.NODEC R2 `(_ZN7cutlass13device_kernelINS_4gemm6kernel13GemmUniversalIN4cute5tupleIJiiiiEEENS1_10collective13CollectiveMmaINS1_35MainloopSm100TmaUmmaWarpSpecializedILi20ELi2ELi4ENS5_IJNS4_1CILi2EEENSA_ILi4EEENSA_ILi1EEEEEEEENS5_IJNSA_ILi64EEENSA_ILi256EEENSA_ILi32EEEEEENS_12float_e5m2_tENS5_IJlSD_lEEESK_SL_NS4_8TiledMMAINS4_8MMA_AtomIJNS4_10MMA_TraitsINS4_19SM100_MMA_F8F6F4_SSEJSK_SK_fSG_SH_NS4_17integral_constantINS4_4UMMA5MajorELSS_0EEEST_NSQ_INSR_7ScaleInELSU_0EEESV_EEEEEENS4_6LayoutINS5_IJSD_SD_SD_EEENS5_IJNSA_ILi0EEES10_S10_EEEEENS5_IJNS4_10UnderscoreES13_S13_EEEEENS4_23SM90_TMA_LOAD_MULTICASTENS4_14ComposedLayoutINS4_7SwizzleILi1ELi4ELi3EEENS4_18smem_ptr_flag_bitsILi8EEENSY_INS5_IJNSA_ILi8EEESI_EEENS5_IJSI_SD_EEEEEEEvNS4_8identityES16_S1G_vS1H_EENS_8epilogue10collective18CollectiveEpilogueINS1J_23Sm100TmaWarpSpecializedILi4ELi2ELi32ELb0ELb0EEEJSJ_NS5_IJNSY_ISG_SD_EES1O_EEESK_SL_SK_SL_NS1J_6fusion15FusionCallbacksIS1N_NS1Q_17LinearCombinationISK_fSK_fLNS_15FloatRoundStyleE2EEESJ_S1P_JEEENS4_5SM1004TMEM4LOAD26SM100_TMEM_LOAD_16dp32b32xENS4_13SM90_TMA_LOADENS17_INS18_ILi2ELi4ELi3EEES1B_NSY_INS5_IJS1C_SG_EEENS5_IJSG_SD_EEEEEEENS4_39AutoVectorizingCopyWithAssumedAlignmentILi128EEENS4_14SM90_TMA_STOREES25_S27_S27_EEEvvEEEEvNT_6ParamsE) ;  /* 0xffffff4802d87950 */ /* 0x000fea0003c3ffff */
.L_x_225:
[----:B------:R-:W-:-:S00]  /*b4a0*/  BRA `(.L_x_225) ;  /* 0xfffffffc00fc7947 */ /* 0x000fc0000383ffff */
[----:B------:R-:W-:-:S00]  /*b4b0*/  NOP ;  /* 0x0000000000007918 */ /* 0x000fc00000000000 */
        /* <DEDUP_REMOVED lines=12> */
.L_x_226:


//--------------------- .nv.global.init           --------------------------
	.section	.nv.global.init,"aw",@progbits
.nv.global.init:
	.type		$str$27,@object
	.size		$str$27,($str$28 - $str$27)
$str$27:
        /*0000*/ 	.byte	0x28, 0x61, 0x64, 0x64, 0x72, 0x65, 0x73, 0x73, 0x20, 0x26, 0x20, 0x6d, 0x61, 0x73, 0x6b, 0x29
        /*0010*/ 	.byte	0x20, 0x3d, 0x3d, 0x20, 0x30, 0x00
	.type		$str$28,@object
	.size		$str$28,($str$26 - $str$28)
$str$28:
        /*0016*/ 	.byte	0x2f, 0x74, 0x6d, 0x70, 0x2f, 0x63, 0x75, 0x74, 0x6c, 0x61, 0x73, 0x73, 0x5f, 0x73, 0x77, 0x65
        /*0026*/ 	.byte	0x65, 0x70, 0x5f, 0x73, 0x72, 0x63, 0x2f, 0x69, 0x6e, 0x63, 0x6c, 0x75, 0x64, 0x65, 0x2f, 0x63
        /*0036*/ 	.byte	0x75, 0x74, 0x65, 0x2f, 0x70, 0x6f, 0x69, 0x6e, 0x74, 0x65, 0x72, 0x5f, 0x66, 0x6c, 0x61, 0x67
        /*0046*/ 	.byte	0x67, 0x65, 0x64, 0x2e, 0x68, 0x70, 0x70, 0x00
	.type		$str$26,@object
	.size		$str$26,($str$25 - $str$26)
$str$26:
        /*004e*/ 	.byte	0x2f, 0x74, 0x6d, 0x70, 0x2f, 0x63, 0x75, 0x74, 0x6c, 0x61, 0x73, 0x73, 0x5f, 0x73, 0x77, 0x65
        /*005e*/ 	.byte	0x65, 0x70, 0x5f, 0x73, 0x72, 0x63, 0x2f, 0x69, 0x6e, 0x63, 0x6c, 0x75, 0x64, 0x65, 0x2f, 0x63
        /*006e*/ 	.byte	0x75, 0x74, 0x65, 0x2f, 0x61, 0x74, 0x6f, 0x6d, 0x2f, 0x63, 0x6f, 0x70, 0x79, 0x5f, 0x74, 0x72
        /*007e*/ 	.byte	0x61, 0x69, 0x74, 0x73, 0x5f, 0x73, 0x6d, 0x31, 0x30, 0x30, 0x2e, 0x68, 0x70, 0x70, 0x00
	.type		$str$25,@object
	.size		$str$25,(__unnamed_1 - $str$25)
$str$25:
        /*008d*/ 	.byte	0x28, 0x28, 0x75, 0x69, 0x6e, 0x74, 0x33, 0x32, 0x5f, 0x74, 0x28, 0x74, 0x68, 0x72, 0x65, 0x61
        /*009d*/ 	.byte	0x64, 0x49, 0x64, 0x78, 0x2e, 0x78, 0x29, 0x20, 0x2f, 0x20, 0x33, 0x32, 0x29, 0x20, 0x25, 0x20
        /*00ad*/ 	.byte	0x34, 0x29, 0x20, 0x3d, 0x3d, 0x20, 0x28, 0x28, 0x28, 0x74, 0x6d, 0x65, 0x6d, 0x5f, 0x61, 0x64
        /*00bd*/ 	.byte	0x64, 0x72, 0x20, 0x3e, 0x3e, 0x20, 0x31, 0x36, 0x29, 0x20, 0x2f, 0x20, 0x33, 0x32, 0x29, 0x20
        /*00cd*/ 	.byte	0x25, 0x20, 0x34, 0x29, 0x00
	.type		__unnamed_1,@object
	.size		__unnamed_1,(__unnamed_2 - __unnamed_1)
__unnamed_1:
        /*00d2*/ 	.byte	0x61, 0x75, 0x74, 0x6f, 0x20, 0x63, 0x75, 0x74, 0x65, 0x3a, 0x3a, 0x61, 0x73, 0x5f, 0x70, 0x6f
        /* <DEDUP_REMOVED lines=24> */
        /*0262*/ 	.byte	0x3c, 0x34, 0x30, 0x39, 0x36, 0x3e, 0x3e, 0x3e, 0x3e, 0x5d, 0x00
	.type		__unnamed_2,@object
	.size		__unnamed_2,(__unnamed_3 - __unnamed_2)
__unnamed_2:
        /* <DEDUP_REMOVED lines=26> */
	.type		__unnamed_3,@object
	.size		__unnamed_3,(.L_3 - __unnamed_3)
__unnamed_3:
        /* <DEDUP_REMOVED lines=40> */
        /*0688*/ 	.byte	0x74, 0x65, 0x3a, 0x3a, 0x43, 0x3c, 0x30, 0x3e, 0x3e, 0x3e, 0x3e, 0x5d, 0x00
.L_3:


//--------------------- .nv.shared._ZN7cutlass13device_kernelINS_4gemm6kernel13GemmUniversalIN4cute5tupleIJiiiiEEENS1_10collective13CollectiveMmaINS1_35MainloopSm100TmaUmmaWarpSpecializedILi20ELi2ELi4ENS5_IJNS4_1CILi2EEENSA_ILi4EEENSA_ILi1EEEEEEEENS5_IJNSA_ILi64EEENSA_ILi256EEENSA_ILi32EEEEEENS_12float_e5m2_tENS5_IJlSD_lEEESK_SL_NS4_8TiledMMAINS4_8MMA_AtomIJNS4_10MMA_TraitsINS4_19SM100_MMA_F8F6F4_SSEJSK_SK_fSG_SH_NS4_17integral_constantINS4_4UMMA5MajorELSS_0EEEST_NSQ_INSR_7ScaleInELSU_0EEESV_EEEEEENS4_6LayoutINS5_IJSD_SD_SD_EEENS5_IJNSA_ILi0EEES10_S10_EEEEENS5_IJNS4_10UnderscoreES13_S13_EEEEENS4_23SM90_TMA_LOAD_MULTICASTENS4_14ComposedLayoutINS4_7SwizzleILi1ELi4ELi3EEENS4_18smem_ptr_flag_bitsILi8EEENSY_INS5_IJNSA_ILi8EEESI_EEENS5_IJSI_SD_EEEEEEEvNS4_8identityES16_S1G_vS1H_EENS_8epilogue10collective18CollectiveEpilogueINS1J_23Sm100TmaWarpSpecializedILi4ELi2ELi32ELb0ELb0EEEJSJ_NS5_IJNSY_ISG_SD_EES1O_EEESK_SL_SK_SL_NS1J_6fusion15FusionCallbacksIS1N_NS1Q_17LinearCombinationISK_fSK_fLNS_15FloatRoundStyleE2EEESJ_S1P_JEEENS4_5SM1004TMEM4LOAD26SM100_TMEM_LOAD_16dp32b32xENS4_13SM90_TMA_LOADENS17_INS18_ILi2ELi4ELi3EEES1B_NSY_INS5_IJS1C_SG_EEENS5_IJSG_SD_EEEEEEENS4_39AutoVectorizingCopyWithAssumedAlignmentILi128EEENS4_14SM90_TMA_STOREES25_S27_S27_EEEvvEEEEvNT_6ParamsE --------------------------
	.section	.nv.shared._ZN7cutlass13device_kernelINS_4gemm6kernel13GemmUniversalIN4cute5tupleIJiiiiEEENS1_10collective13CollectiveMmaINS1_35MainloopSm100TmaUmmaWarpSpecializedILi20ELi2ELi4ENS5_IJNS4_1CILi2EEENSA_ILi4EEENSA_ILi1EEEEEEEENS5_IJNSA_ILi64EEENSA_ILi256EEENSA_ILi32EEEEEENS_12float_e5m2_tENS5_IJlSD_lEEESK_SL_NS4_8TiledMMAINS4_8MMA_AtomIJNS4_10MMA_TraitsINS4_19SM100_MMA_F8F6F4_SSEJSK_SK_fSG_SH_NS4_17integral_constantINS4_4UMMA5MajorELSS_0EEEST_NSQ_INSR_7ScaleInELSU_0EEESV_EEEEEENS4_6LayoutINS5_IJSD_SD_SD_EEENS5_IJNSA_ILi0EEES10_S10_EEEEENS5_IJNS4_10UnderscoreES13_S13_EEEEENS4_23SM90_TMA_LOAD_MULTICASTENS4_14ComposedLayoutINS4_7SwizzleILi1ELi4ELi3EEENS4_18smem_ptr_flag_bitsILi8EEENSY_INS5_IJNSA_ILi8EEESI_EEENS5_IJSI_SD_EEEEEEEvNS4_8identityES16_S1G_vS1H_EENS_8epilogue10collective18CollectiveEpilogueINS1J_23Sm100TmaWarpSpecializedILi4ELi2ELi32ELb0ELb0EEEJSJ_NS5_IJNSY_ISG_SD_EES1O_EEESK_SL_SK_SL_NS1J_6fusion15FusionCallbacksIS1N_NS1Q_17LinearCombinationISK_fSK_fLNS_15FloatRoundStyleE2EEESJ_S1P_JEEENS4_5SM1004TMEM4LOAD26SM100_TMEM_LOAD_16dp32b32xENS4_13SM90_TMA_LOADENS17_INS18_ILi2ELi4ELi3EEES1B_NSY_INS5_IJS1C_SG_EEENS5_IJSG_SD_EEEEEEENS4_39AutoVectorizingCopyWithAssumedAlignmentILi128EEENS4_14SM90_TMA_STOREES25_S27_S27_EEEvvEEEEvNT_6ParamsE,"aw",@nobits
	.sectionflags	@""
	.align	16
	.zero		1024


//--------------------- .nv.shared.reserved.0     --------------------------
	.section	.nv.shared.reserved.0,"aw",@nobits
	.weak		__nv_reservedSMEM_offset_0_alias
	.size		__nv_reservedSMEM_offset_0_alias, 0, 64
	.other		__nv_reservedSMEM_offset_0_alias,@"STO_CUDA_RESERVED_SHARED STV_DEFAULT"
__nv_reservedSMEM_offset_0_alias:
	.zero		0
.nv.shared.reserved.0:
	.zero		64
	.weak		__nv_reservedSMEM_tcgen05_partition
	.type		__nv_reservedSMEM_tcgen05_partition,@object
	.size		__nv_reservedSMEM_tcgen05_partition,(.L_0 - __nv_reservedSMEM_tcgen05_partition)
__nv_reservedSMEM_tcgen05_partition:
	.zero		32
.L_0:


//--------------------- .nv.global                --------------------------
	.section	.nv.global,"aw",@nobits
.nv.global:
	.type		_ZN40_INTERNAL_f4605c5a_4_k_cu_b58ff670_330004cute1_E,@object
	.size		_ZN40_INTERNAL_f4605c5a_4_k_cu_b58ff670_330004cute1_E,(_ZN40_INTERNAL_f4605c5a_4_k_cu_b58ff670_330004cuda3std3__45__cpo6cbeginE - _ZN40_INTERNAL_f4605c5a_4_k_cu_b58ff670_330004cute1_E)
_ZN40_INTERNAL_f4605c5a_4_k_cu_b58ff670_330004cute1_E:
	.zero		1
	.type		_ZN40_INTERNAL_f4605c5a_4_k_cu_b58ff670_330004cuda3std3__45__cpo6cbeginE,@object
	.size		_ZN40_INTERNAL_f4605c5a_4_k_cu_b58ff670_330004cuda3std3__45__cpo6cbeginE,(_ZN40_INTERNAL_f4605c5a_4_k_cu_b58ff670_330004cuda3std3__48in_placeE - _ZN40_INTERNAL_f4605c5a_4_k_cu_b58ff670_330004cuda3std3__45__cpo6cbeginE)
_ZN40_INTERNAL_f4605c5a_4_k_cu_b58ff670_330004cuda3std3__45__cpo6cbeginE:
	.zero		1
	.type		_ZN40_INTERNAL_f4605c5a_4_k_cu_b58ff670_330004cuda3std3__48in_placeE,@object
	.size		_ZN40_INTERNAL_f4605c5a_4_k_cu_b58ff670_330004cuda3std3__48in_placeE,(_ZN40_INTERNAL_f4605c5a_4_k_cu_b58ff670_330004cuda3std6ranges3__45__cpo9iter_moveE - _ZN40_INTERNAL_f4605c5a_4_k_cu_b58ff670_330004cuda3std3__48in_placeE)
_ZN40_INTERNAL_f4605c5a_4_k_cu_b58ff670_330004cuda3std3__48in_placeE:
	.zero		1
	.type		_ZN40_INTERNAL_f4605c5a_4_k_cu_b58ff670_330004cuda3std6ranges3__45__cpo9iter_moveE,@object
	.size		_ZN40_INTERNAL_f4605c5a_4_k_cu_b58ff670_330004cuda3std6ranges3__45__cpo9iter_moveE,(_ZN40_INTERNAL_f4605c5a_4_k_cu_b58ff670_330004cuda3std3__45__cpo5beginE - _ZN40_INTERNAL_f4605c5a_4_k_cu_b58ff670_330004cuda3std6ranges3__45__cpo9iter_moveE)
_ZN40_INTERNAL_f4605c5a_4_k_cu_b58ff670_330004cuda3std6ranges3__45__cpo9iter_moveE:
	.zero		1
	.type		_ZN40_INTERNAL_f4605c5a_4_k_cu_b58ff670_330004cuda3std3__45__cpo5beginE,@object
	.size		_ZN40_INTERNAL_f4605c5a_4_k_cu_b58ff670_330004cuda3std3__45__cpo5beginE,(_ZN40_INTERNAL_f4605c5a_4_k_cu_b58ff670_330004cuda3std3__442_GLOBAL__N__f4605c5a_4_k_cu_b58ff670_330006ignoreE - _ZN40_INTERNAL_f4605c5a_4_k_cu_b58ff670_330004cuda3std3__45__cpo5beginE)
_ZN40_INTERNAL_f4605c5a_4_k_cu_b58ff670_330004cuda3std3__45__cpo5beginE:
	.zero		1
	.type		_ZN40_INTERNAL_f4605c5a_4_k_cu_b58ff670_330004cuda3std3__442_GLOBAL__N__f4605c5a_4_k_cu_b58ff670_330006ignoreE,@object
	.size		_ZN40_INTERNAL_f4605c5a_4_k_cu_b58ff670_330004cuda3std3__442_GLOBAL__N__f4605c5a_4_k_cu_b58ff670_330006ignoreE,(_ZN40_INTERNAL_f4605c5a_4_k_cu_b58ff670_330004cute7productE - _ZN40_INTERNAL_f4605c5a_4_k_cu_b58ff670_330004cuda3std3__442_GLOBAL__N__f4605c5a_4_k_cu_b58ff670_330006ignoreE)
_ZN40_INTERNAL_f4605c5a_4_k_cu_b58ff670_330004cuda3std3__442_GLOBAL__N__f4605c5a_4_k_cu_b58ff670_330006ignoreE:
	.zero		1
	.type		_ZN40_INTERNAL_f4605c5a_4_k_cu_b58ff670_330004cute7productE,@object
	.size		_ZN40_INTERNAL_f4605c5a_4_k_cu_b58ff670_330004cute7productE,(_ZN40_INTERNAL_f4605c5a_4_k_cu_b58ff670_330004cuda3std3__45__cpo3endE - _ZN40_INTERNAL_f4605c5a_4_k_cu_b58ff670_330004cute7productE)
_ZN40_INTERNAL_f4605c5a_4_k_cu_b58ff670_330004cute7productE:
	.zero		1
	.type		_ZN40_INTERNAL_f4605c5a_4_k_cu_b58ff670_330004cuda3std3__45__cpo3endE,@object
	.size		_ZN40_INTERNAL_f4605c5a_4_k_cu_b58ff670_330004cuda3std3__45__cpo3endE,(_ZN40_INTERNAL_f4605c5a_4_k_cu_b58ff670_330004cuda3std3__419piecewise_constructE - _ZN40_INTERNAL_f4605c5a_4_k_cu_b58ff670_330004cuda3std3__45__cpo3endE)
_ZN40_INTERNAL_f4605c5a_4_k_cu_b58ff670_330004cuda3std3__45__cpo3endE:
	.zero		1
	.type		_ZN40_INTERNAL_f4605c5a_4_k_cu_b58ff670_330004cuda3std3__419piecewise_constructE,@object
	.size		_ZN40_INTERNAL_f4605c5a_4_k_cu_b58ff670_330004cuda3std3__419piecewise_constructE,(_ZN40_INTERNAL_f4605c5a_4_k_cu_b58ff670_330004cuda3std3__45__cpo4cendE - _ZN40_INTERNAL_f4605c5a_4_k_cu_b58ff670_330004cuda3std3__419piecewise_constructE)
_ZN40_INTERNAL_f4605c5a_4_k_cu_b58ff670_330004cuda3std3__419piecewise_constructE:
	.zero		1
	.type		_ZN40_INTERNAL_f4605c5a_4_k_cu_b58ff670_330004cuda3std3__45__cpo4cendE,@object
	.size		_ZN40_INTERNAL_f4605c5a_4_k_cu_b58ff670_330004cuda3std3__45__cpo4cendE,(_ZN40_INTERNAL_f4605c5a_4_k_cu_b58ff670_330004cuda3std6ranges3__45__cpo4swapE - _ZN40_INTERNAL_f4605c5a_4_k_cu_b58ff670_330004cuda3std3__45__cpo4cendE)
_ZN40_INTERNAL_f4605c5a_4_k_cu_b58ff670_330004cuda3std3__45__cpo4cendE:
	.zero		1
	.type		_ZN40_INTERNAL_f4605c5a_4_k_cu_b58ff670_330004cuda3std6ranges3__45__cpo4swapE,@object
	.size		_ZN40_INTERNAL_f4605c5a_4_k_cu_b58ff670_330004cuda3std6ranges3__45__cpo4swapE,(.L_11 - _ZN40_INTERNAL_f4605c5a_4_k_cu_b58ff670_330004cuda3std6ranges3__45__cpo4swapE)
_ZN40_INTERNAL_f4605c5a_4_k_cu_b58ff670_330004cuda3std6ranges3__45__cpo4swapE:
	.zero		1
.L_11:


//--------------------- .nv.constant0._ZN7cutlass13device_kernelINS_4gemm6kernel13GemmUniversalIN4cute5tupleIJiiiiEEENS1_10collective13CollectiveMmaINS1_35MainloopSm100TmaUmmaWarpSpecializedILi20ELi2ELi4ENS5_IJNS4_1CILi2EEENSA_ILi4EEENSA_ILi1EEEEEEEENS5_IJNSA_ILi64EEENSA_ILi256EEENSA_ILi32EEEEEENS_12float_e5m2_tENS5_IJlSD_lEEESK_SL_NS4_8TiledMMAINS4_8MMA_AtomIJNS4_10MMA_TraitsINS4_19SM100_MMA_F8F6F4_SSEJSK_SK_fSG_SH_NS4_17integral_constantINS4_4UMMA5MajorELSS_0EEEST_NSQ_INSR_7ScaleInELSU_0EEESV_EEEEEENS4_6LayoutINS5_IJSD_SD_SD_EEENS5_IJNSA_ILi0EEES10_S10_EEEEENS5_IJNS4_10UnderscoreES13_S13_EEEEENS4_23SM90_TMA_LOAD_MULTICASTENS4_14ComposedLayoutINS4_7SwizzleILi1ELi4ELi3EEENS4_18smem_ptr_flag_bitsILi8EEENSY_INS5_IJNSA_ILi8EEESI_EEENS5_IJSI_SD_EEEEEEEvNS4_8identityES16_S1G_vS1H_EENS_8epilogue10collective18CollectiveEpilogueINS1J_23Sm100TmaWarpSpecializedILi4ELi2ELi32ELb0ELb0EEEJSJ_NS5_IJNSY_ISG_SD_EES1O_EEESK_SL_SK_SL_NS1J_6fusion15FusionCallbacksIS1N_NS1Q_17LinearCombinationISK_fSK_fLNS_15FloatRoundStyleE2EEESJ_S1P_JEEENS4_5SM1004TMEM4LOAD26SM100_TMEM_LOAD_16dp32b32xENS4_13SM90_TMA_LOADENS17_INS18_ILi2ELi4ELi3EEES1B_NSY_INS5_IJS1C_SG_EEENS5_IJSG_SD_EEEEEEENS4_39AutoVectorizingCopyWithAssumedAlignmentILi128EEENS4_14SM90_TMA_STOREES25_S27_S27_EEEvvEEEEvNT_6ParamsE --------------------------
	.section	.nv.constant0._ZN7cutlass13device_kernelINS_4gemm6kernel13GemmUniversalIN4cute5tupleIJiiiiEEENS1_10collective13CollectiveMmaINS1_35MainloopSm100TmaUmmaWarpSpecializedILi20ELi2ELi4ENS5_IJNS4_1CILi2EEENSA_ILi4EEENSA_ILi1EEEEEEEENS5_IJNSA_ILi64EEENSA_ILi256EEENSA_ILi32EEEEEENS_12float_e5m2_tENS5_IJlSD_lEEESK_SL_NS4_8TiledMMAINS4_8MMA_AtomIJNS4_10MMA_TraitsINS4_19SM100_MMA_F8F6F4_SSEJSK_SK_fSG_SH_NS4_17integral_constantINS4_4UMMA5MajorELSS_0EEEST_NSQ_INSR_7ScaleInELSU_0EEESV_EEEEEENS4_6LayoutINS5_IJSD_SD_SD_EEENS5_IJNSA_ILi0EEES10_S10_EEEEENS5_IJNS4_10UnderscoreES13_S13_EEEEENS4_23SM90_TMA_LOAD_MULTICASTENS4_14ComposedLayoutINS4_7SwizzleILi1ELi4ELi3EEENS4_18smem_ptr_flag_bitsILi8EEENSY_INS5_IJNSA_ILi8EEESI_EEENS5_IJSI_SD_EEEEEEEvNS4_8identityES16_S1G_vS1H_EENS_8epilogue10collective18CollectiveEpilogueINS1J_23Sm100TmaWarpSpecializedILi4ELi2ELi32ELb0ELb0EEEJSJ_NS5_IJNSY_ISG_SD_EES1O_EEESK_SL_SK_SL_NS1J_6fusion15FusionCallbacksIS1N_NS1Q_17LinearCombinationISK_fSK_fLNS_15FloatRoundStyleE2EEESJ_S1P_JEEENS4_5SM1004TMEM4LOAD26SM100_TMEM_LOAD_16dp32b32xENS4_13SM90_TMA_LOADENS17_INS18_ILi2ELi4ELi3EEES1B_NSY_INS5_IJS1C_SG_EEENS5_IJSG_SD_EEEEEEENS4_39AutoVectorizingCopyWithAssumedAlignmentILi128EEENS4_14SM90_TMA_STOREES25_S27_S27_EEEvvEEEEvNT_6ParamsE,"a",@progbits
	.sectionflags	@""
	.align	4
.nv.constant0._ZN7cutlass13device_kernelINS_4gemm6kernel13GemmUniversalIN4cute5tupleIJiiiiEEENS1_10collective13CollectiveMmaINS1_35MainloopSm100TmaUmmaWarpSpecializedILi20ELi2ELi4ENS5_IJNS4_1CILi2EEENSA_ILi4EEENSA_ILi1EEEEEEEENS5_IJNSA_ILi64EEENSA_ILi256EEENSA_ILi32EEEEEENS_12float_e5m2_tENS5_IJlSD_lEEESK_SL_NS4_8TiledMMAINS4_8MMA_AtomIJNS4_10MMA_TraitsINS4_19SM100_MMA_F8F6F4_SSEJSK_SK_fSG_SH_NS4_17integral_constantINS4_4UMMA5MajorELSS_0EEEST_NSQ_INSR_7ScaleInELSU_0EEESV_EEEEEENS4_6LayoutINS5_IJSD_SD_SD_EEENS5_IJNSA_ILi0EEES10_S10_EEEEENS5_IJNS4_10UnderscoreES13_S13_EEEEENS4_23SM90_TMA_LOAD_MULTICASTENS4_14ComposedLayoutINS4_7SwizzleILi1ELi4ELi3EEENS4_18smem_ptr_flag_bitsILi8EEENSY_INS5_IJNSA_ILi8EEESI_EEENS5_IJSI_SD_EEEEEEEvNS4_8identityES16_S1G_vS1H_EENS_8epilogue10collective18CollectiveEpilogueINS1J_23Sm100TmaWarpSpecializedILi4ELi2ELi32ELb0ELb0EEEJSJ_NS5_IJNSY_ISG_SD_EES1O_EEESK_SL_SK_SL_NS1J_6fusion15FusionCallbacksIS1N_NS1Q_17LinearCombinationISK_fSK_fLNS_15FloatRoundStyleE2EEESJ_S1P_JEEENS4_5SM1004TMEM4LOAD26SM100_TMEM_LOAD_16dp32b32xENS4_13SM90_TMA_LOADENS17_INS18_ILi2ELi4ELi3EEES1B_NSY_INS5_IJS1C_SG_EEENS5_IJSG_SD_EEEEEEENS4_39AutoVectorizingCopyWithAssumedAlignmentILi128EEENS4_14SM90_TMA_STOREES25_S27_S27_EEEvvEEEEvNT_6ParamsE:
	.zero		2944


//--------------------- SYMBOLS --------------------------

	.type		.nv.reservedSmem.offset0,@object
	.size		.nv.reservedSmem.offset0,0x4
	.type		.nv.reservedSmem.cap,@object
	.size		.nv.reservedSmem.cap,0x4
	.type		__assertfail,@function
